// auto-generated by cutlass_sweep.gemm — config: {"arch": "sm_90", "cluster_m": 1, "cluster_n": 1, "dtype": "fp16", "dtype_b": "fp16", "layout": "nt", "stages": 0, "tile_k": 32, "tile_m": 256, "tile_n": 64}
#include "cutlass/cutlass.h"
#include "cutlass/gemm/collective/collective_builder.hpp"
#include "cutlass/gemm/device/gemm_universal_adapter.h"
#include "cutlass/gemm/kernel/gemm_universal.hpp"
#include "cutlass/epilogue/collective/collective_builder.hpp"

using ElemA = cutlass::half_t;
using ElemB = cutlass::half_t;
using ElemCD = cutlass::half_t;
using Acc  = float;
using TileShape    = cute::Shape<cute::_256, cute::_64, cute::_32>;
using ClusterShape = cute::Shape<cute::_1, cute::_1, cute::_1>;

using CollectiveEpilogue = typename cutlass::epilogue::collective::CollectiveBuilder<
    cutlass::arch::Sm90, cutlass::arch::OpClassTensorOp,
    TileShape, ClusterShape,
    cutlass::epilogue::collective::EpilogueTileAuto,
    Acc, Acc,
    ElemCD, cutlass::layout::RowMajor, 128 / cutlass::sizeof_bits<ElemCD>::value,
    ElemCD, cutlass::layout::RowMajor, 128 / cutlass::sizeof_bits<ElemCD>::value,
    cutlass::epilogue::collective::EpilogueScheduleAuto
  >::CollectiveOp;

using CollectiveMainloop = typename cutlass::gemm::collective::CollectiveBuilder<
    cutlass::arch::Sm90, cutlass::arch::OpClassTensorOp,
    ElemA, cutlass::layout::RowMajor, 128 / cutlass::sizeof_bits<ElemA>::value,
    ElemB, cutlass::layout::ColumnMajor, 128 / cutlass::sizeof_bits<ElemB>::value,
    Acc,
    TileShape, ClusterShape,
    cutlass::gemm::collective::StageCountAutoCarveout<static_cast<int>(sizeof(typename CollectiveEpilogue::SharedStorage))>,
    cutlass::gemm::collective::KernelScheduleAuto
  >::CollectiveOp;

using GemmKernel = cutlass::gemm::kernel::GemmUniversal<
    cute::Shape<int,int,int,int>,
    CollectiveMainloop,
    CollectiveEpilogue
>;
using Gemm = cutlass::gemm::device::GemmUniversalAdapter<GemmKernel>;

// Force the device kernel symbol into the cubin without needing a host main.
auto* _anchor = &cutlass::device_kernel<GemmKernel>;


// ===== COMPILED SASS (sm_90a) =====

	.target	sm_90a

	.elftype	@"ET_EXEC"


//--------------------- .note.nv.tkinfo           --------------------------
	.section	.note.nv.tkinfo,"",@"SHT_NOTE"
	.sectionflags	@"SHF_NOTE_NV_TKINFO"
	.tkinfo
        /*0018*/ 	.word	0x00000002
        /*0030*/ 	.string	""
        /*0030*/ 	.string	"ptxas"
        /*0030*/ 	.string	"Cuda compilation tools, release 13.0, V13.0.88"
        /*0030*/ 	.string	"Build cuda_13.0.r13.0/compiler.36424714_0"
        /*0030*/ 	.string	"-arch sm_90a -m 64 "



//--------------------- .note.nv.cuinfo           --------------------------
	.section	.note.nv.cuinfo,"",@"SHT_NOTE"
	.sectionflags	@"SHF_NOTE_NV_CUINFO"
        /*0018*/ 	.short	0x0002
        /*001a*/ 	.short	0x005a
        /*001c*/ 	.short	0x0082
	.zero		2


//--------------------- .nv.info                  --------------------------
	.section	.nv.info,"",@"SHT_CUDA_INFO"
	.align	4


	//----- nvinfo : EIATTR_REGCOUNT
	.align		4
        /*0000*/ 	.byte	0x04, 0x2f
        /*0002*/ 	.short	(.L_15 - .L_14)
	.align		4
.L_14:
        /*0004*/ 	.word	index@(_ZN7cutlass13device_kernelINS_4gemm6kernel13GemmUniversalIN4cute5tupleIJiiiiEEENS1_10collective13CollectiveMmaINS1_34MainloopSm90TmaGmmaWarpSpecializedILi11ENS5_IJNS4_1CILi1EEESB_SB_EEENS1_35KernelTmaWarpSpecializedCooperativeEEENS5_IJNSA_ILi256EEENSA_ILi64EEENSA_ILi32EEEEEENS_6half_tENS5_IJlSB_lEEESJ_SK_NS4_8TiledMMAINS4_8MMA_AtomIJNS4_4SM904GMMA25MMA_64x64x16_F32F16F16_SSILNSO_5MajorE0ELSQ_0ELNSO_7ScaleInE1ELSR_1EEEEEENS4_6LayoutINS5_IJNSA_ILi2EEESB_SB_EEENS5_IJSB_NSA_ILi0EEESX_EEEEENS5_IJNS4_10UnderscoreES10_S10_EEEEENS4_13SM90_TMA_LOADENS4_14ComposedLayoutINS4_7SwizzleILi2ELi4ELi3EEENS4_18smem_ptr_flag_bitsILi16EEENSU_INS5_IJNSA_ILi8EEESH_EEENS5_IJSH_SB_EEEEEEEvNS4_8identityES13_S1D_vS1E_EENS_8epilogue10collective6detail29Sm90TmaWarpSpecializedAdapterINS1H_15DefaultEpilogueISJ_SK_SK_NS1G_6thread17LinearCombinationISJ_Li1EffLNS1L_9ScaleType4KindE0ELNS_15FloatRoundStyleE2ESJ_EENS1_15EpilogueDefaultEEEEEvvEEEEvNT_6ParamsE)
        /*0008*/ 	.word	0x000000a8


	//----- nvinfo : EIATTR_FRAME_SIZE
	.align		4
.L_15:
        /*000c*/ 	.byte	0x04, 0x11
        /*000e*/ 	.short	(.L_17 - .L_16)
	.align		4
.L_16:
        /*0010*/ 	.word	index@(_ZN7cutlass13device_kernelINS_4gemm6kernel13GemmUniversalIN4cute5tupleIJiiiiEEENS1_10collective13CollectiveMmaINS1_34MainloopSm90TmaGmmaWarpSpecializedILi11ENS5_IJNS4_1CILi1EEESB_SB_EEENS1_35KernelTmaWarpSpecializedCooperativeEEENS5_IJNSA_ILi256EEENSA_ILi64EEENSA_ILi32EEEEEENS_6half_tENS5_IJlSB_lEEESJ_SK_NS4_8TiledMMAINS4_8MMA_AtomIJNS4_4SM904GMMA25MMA_64x64x16_F32F16F16_SSILNSO_5MajorE0ELSQ_0ELNSO_7ScaleInE1ELSR_1EEEEEENS4_6LayoutINS5_IJNSA_ILi2EEESB_SB_EEENS5_IJSB_NSA_ILi0EEESX_EEEEENS5_IJNS4_10UnderscoreES10_S10_EEEEENS4_13SM90_TMA_LOADENS4_14ComposedLayoutINS4_7SwizzleILi2ELi4ELi3EEENS4_18smem_ptr_flag_bitsILi16EEENSU_INS5_IJNSA_ILi8EEESH_EEENS5_IJSH_SB_EEEEEEEvNS4_8identityES13_S1D_vS1E_EENS_8epilogue10collective6detail29Sm90TmaWarpSpecializedAdapterINS1H_15DefaultEpilogueISJ_SK_SK_NS1G_6thread17LinearCombinationISJ_Li1EffLNS1L_9ScaleType4KindE0ELNS_15FloatRoundStyleE2ESJ_EENS1_15EpilogueDefaultEEEEEvvEEEEvNT_6ParamsE)
        /*0014*/ 	.word	0x00000000


	//----- nvinfo : EIATTR_MIN_STACK_SIZE
	.align		4
.L_17:
        /*0018*/ 	.byte	0x04, 0x12
        /*001a*/ 	.short	(.L_19 - .L_18)
	.align		4
.L_18:
        /*001c*/ 	.word	index@(_ZN7cutlass13device_kernelINS_4gemm6kernel13GemmUniversalIN4cute5tupleIJiiiiEEENS1_10collective13CollectiveMmaINS1_34MainloopSm90TmaGmmaWarpSpecializedILi11ENS5_IJNS4_1CILi1EEESB_SB_EEENS1_35KernelTmaWarpSpecializedCooperativeEEENS5_IJNSA_ILi256EEENSA_ILi64EEENSA_ILi32EEEEEENS_6half_tENS5_IJlSB_lEEESJ_SK_NS4_8TiledMMAINS4_8MMA_AtomIJNS4_4SM904GMMA25MMA_64x64x16_F32F16F16_SSILNSO_5MajorE0ELSQ_0ELNSO_7ScaleInE1ELSR_1EEEEEENS4_6LayoutINS5_IJNSA_ILi2EEESB_SB_EEENS5_IJSB_NSA_ILi0EEESX_EEEEENS5_IJNS4_10UnderscoreES10_S10_EEEEENS4_13SM90_TMA_LOADENS4_14ComposedLayoutINS4_7SwizzleILi2ELi4ELi3EEENS4_18smem_ptr_flag_bitsILi16EEENSU_INS5_IJNSA_ILi8EEESH_EEENS5_IJSH_SB_EEEEEEEvNS4_8identityES13_S1D_vS1E_EENS_8epilogue10collective6detail29Sm90TmaWarpSpecializedAdapterINS1H_15DefaultEpilogueISJ_SK_SK_NS1G_6thread17LinearCombinationISJ_Li1EffLNS1L_9ScaleType4KindE0ELNS_15FloatRoundStyleE2ESJ_EENS1_15EpilogueDefaultEEEEEvvEEEEvNT_6ParamsE)
        /*0020*/ 	.word	0x00000000
.L_19:


//--------------------- .nv.compat                --------------------------
	.section	.nv.compat,"",@"SHT_CUDA_COMPAT_INFO"
	.align	4
        /*0000*/ 	.byte	0x02, 0x09, 0x01, 0x00, 0x02, 0x02, 0x04, 0x00, 0x02, 0x05, 0x05, 0x00, 0x03, 0x07, 0x01, 0x01
        /*0010*/ 	.byte	0x02, 0x03, 0x01, 0x00, 0x02, 0x06, 0x01, 0x00, 0x04, 0x0b, 0x08, 0x00, 0x00, 0x00, 0x00, 0x00
        /*0020*/ 	.byte	0x00, 0x00, 0x00, 0x00


//--------------------- .nv.info._ZN7cutlass13device_kernelINS_4gemm6kernel13GemmUniversalIN4cute5tupleIJiiiiEEENS1_10collective13CollectiveMmaINS1_34MainloopSm90TmaGmmaWarpSpecializedILi11ENS5_IJNS4_1CILi1EEESB_SB_EEENS1_35KernelTmaWarpSpecializedCooperativeEEENS5_IJNSA_ILi256EEENSA_ILi64EEENSA_ILi32EEEEEENS_6half_tENS5_IJlSB_lEEESJ_SK_NS4_8TiledMMAINS4_8MMA_AtomIJNS4_4SM904GMMA25MMA_64x64x16_F32F16F16_SSILNSO_5MajorE0ELSQ_0ELNSO_7ScaleInE1ELSR_1EEEEEENS4_6LayoutINS5_IJNSA_ILi2EEESB_SB_EEENS5_IJSB_NSA_ILi0EEESX_EEEEENS5_IJNS4_10UnderscoreES10_S10_EEEEENS4_13SM90_TMA_LOADENS4_14ComposedLayoutINS4_7SwizzleILi2ELi4ELi3EEENS4_18smem_ptr_flag_bitsILi16EEENSU_INS5_IJNSA_ILi8EEESH_EEENS5_IJSH_SB_EEEEEEEvNS4_8identityES13_S1D_vS1E_EENS_8epilogue10collective6detail29Sm90TmaWarpSpecializedAdapterINS1H_15DefaultEpilogueISJ_SK_SK_NS1G_6thread17LinearCombinationISJ_Li1EffLNS1L_9ScaleType4KindE0ELNS_15FloatRoundStyleE2ESJ_EENS1_15EpilogueDefaultEEEEEvvEEEEvNT_6ParamsE --------------------------
	.section	.nv.info._ZN7cutlass13device_kernelINS_4gemm6kernel13GemmUniversalIN4cute5tupleIJiiiiEEENS1_10collective13CollectiveMmaINS1_34MainloopSm90TmaGmmaWarpSpecializedILi11ENS5_IJNS4_1CILi1EEESB_SB_EEENS1_35KernelTmaWarpSpecializedCooperativeEEENS5_IJNSA_ILi256EEENSA_ILi64EEENSA_ILi32EEEEEENS_6half_tENS5_IJlSB_lEEESJ_SK_NS4_8TiledMMAINS4_8MMA_AtomIJNS4_4SM904GMMA25MMA_64x64x16_F32F16F16_SSILNSO_5MajorE0ELSQ_0ELNSO_7ScaleInE1ELSR_1EEEEEENS4_6LayoutINS5_IJNSA_ILi2EEESB_SB_EEENS5_IJSB_NSA_ILi0EEESX_EEEEENS5_IJNS4_10UnderscoreES10_S10_EEEEENS4_13SM90_TMA_LOADENS4_14ComposedLayoutINS4_7SwizzleILi2ELi4ELi3EEENS4_18smem_ptr_flag_bitsILi16EEENSU_INS5_IJNSA_ILi8EEESH_EEENS5_IJSH_SB_EEEEEEEvNS4_8identityES13_S1D_vS1E_EENS_8epilogue10collective6detail29Sm90TmaWarpSpecializedAdapterINS1H_15DefaultEpilogueISJ_SK_SK_NS1G_6thread17LinearCombinationISJ_Li1EffLNS1L_9ScaleType4KindE0ELNS_15FloatRoundStyleE2ESJ_EENS1_15EpilogueDefaultEEEEEvvEEEEvNT_6ParamsE,"",@"SHT_CUDA_INFO"
	.sectionflags	@""
	.align	4


	//----- nvinfo : EIATTR_CUDA_API_VERSION
	.align		4
        /*0000*/ 	.byte	0x04, 0x37
        /*0002*/ 	.short	(.L_21 - .L_20)
.L_20:
        /*0004*/ 	.word	0x00000082


	//----- nvinfo : EIATTR_KPARAM_INFO
	.align		4
.L_21:
        /*0008*/ 	.byte	0x04, 0x17
        /*000a*/ 	.short	(.L_23 - .L_22)
.L_22:
        /*000c*/ 	.word	0x00000000
        /*0010*/ 	.short	0x0000
        /*0012*/ 	.short	0x0070
        /*0014*/ 	.byte	0x00, 0xf0, 0x01, 0x10


	//----- nvinfo : EIATTR_SPARSE_MMA_MASK
	.align		4
.L_23:
        /*0018*/ 	.byte	0x03, 0x50
        /*001a*/ 	.short	0x0000


	//----- nvinfo : EIATTR_MAXREG_COUNT
	.align		4
        /*001c*/ 	.byte	0x03, 0x1b
        /*001e*/ 	.short	0x00a8


	//----- nvinfo : EIATTR_NUM_BARRIERS
	.align		4
        /*0020*/ 	.byte	0x02, 0x4c
        /*0022*/ 	.byte	0x01
	.zero		1


	//----- nvinfo : EIATTR_EXTERNS
	.align		4
        /*0024*/ 	.byte	0x04, 0x0f
        /*0026*/ 	.short	(.L_25 - .L_24)


	//   ....[0]....
	.align		4
.L_24:
        /*0028*/ 	.word	index@(__assertfail)


	//----- nvinfo : EIATTR_MERCURY_ISA_VERSION
	.align		4
.L_25:
        /*002c*/ 	.byte	0x03, 0x5f
        /*002e*/ 	.short	0x0101


	//----- nvinfo : EIATTR_INT_WARP_WIDE_INSTR_OFFSETS
	.align		4
        /*0030*/ 	.byte	0x04, 0x31
        /*0032*/ 	.short	(.L_27 - .L_26)


	//   ....[0]....
.L_26:
        /*0034*/ 	.word	0x00000490


	//   ....[1]....
        /*0038*/ 	.word	0x000004a0


	//   ....[2]....
        /*003c*/ 	.word	0x000005e0


	//----- nvinfo : EIATTR_COOP_GROUP_MASK_REGIDS
	.align		4
.L_27:
        /*0040*/ 	.byte	0x04, 0x29
        /*0042*/ 	.short	(.L_29 - .L_28)


	//   ....[0]....
.L_28:
        /*0044*/ 	.word	0xffffffff


	//   ....[1]....
        /*0048*/ 	.word	0xffffffff


	//   ....[2]....
        /*004c*/ 	.word	0xffffffff


	//   ....[3]....
        /*0050*/ 	.word	0xffffffff


	//   ....[4]....
        /*0054*/ 	.word	0xffffffff


	//----- nvinfo : EIATTR_COOP_GROUP_INSTR_OFFSETS
	.align		4
.L_29:
        /*0058*/ 	.byte	0x04, 0x28
        /*005a*/ 	.short	(.L_31 - .L_30)


	//   ....[0]....
.L_30:
        /*005c*/ 	.word	0x00000060


	//   ....[1]....
        /*0060*/ 	.word	0x00000070


	//   ....[2]....
        /*0064*/ 	.word	0x00000130


	//   ....[3]....
        /*0068*/ 	.word	0x000003d0


	//   ....[4]....
        /*006c*/ 	.word	0x000012f0


	//----- nvinfo : EIATTR_REG_RECONFIG
	.align		4
.L_31:
        /*0070*/ 	.byte	0x01, 0x54
	.zero		2


	//----- nvinfo : EIATTR_SYSCALL_OFFSETS
	.align		4
        /*0074*/ 	.byte	0x04, 0x46
        /*0076*/ 	.short	(.L_33 - .L_32)


	//   ....[0]....
.L_32:
        /*0078*/ 	.word	0x000014e0


	//----- nvinfo : EIATTR_MBARRIER_INSTR_OFFSETS
	.align		4
.L_33:
        /*007c*/ 	.byte	0x04, 0x39
        /*007e*/ 	.short	(.L_35 - .L_34)


	//   ....[0]....
.L_34:
        /*0080*/ 	.word	0x00000250
        /*0084*/ 	.word	0x000000ff
        /*0088*/ 	.word	0x00000000
        /*008c*/ 	.short	0x0100
        /*008e*/ 	.byte	0x08
	.zero		1


	//   ....[1]....
        /*0090*/ 	.word	0x00000260
        /*0094*/ 	.word	0x000000ff
        /*0098*/ 	.word	0x00000058
        /*009c*/ 	.short	0x0100
        /*009e*/ 	.byte	0x08
	.zero		1


	//   ....[2]....
        /*00a0*/ 	.word	0x00000270
        /*00a4*/ 	.word	0x000000ff
        /*00a8*/ 	.word	0x00000008
        /*00ac*/ 	.short	0x0100
        /*00ae*/ 	.byte	0x08
	.zero		1


	//   ....[3]....
        /*00b0*/ 	.word	0x00000280
        /*00b4*/ 	.word	0x000000ff
        /*00b8*/ 	.word	0x00000060
        /*00bc*/ 	.short	0x0100
        /*00be*/ 	.byte	0x08
	.zero		1


	//   ....[4]....
        /*00c0*/ 	.word	0x00000290
        /*00c4*/ 	.word	0x000000ff
        /*00c8*/ 	.word	0x00000010
        /*00cc*/ 	.short	0x0100
        /*00ce*/ 	.byte	0x08
	.zero		1


	//   ....[5]....
        /*00d0*/ 	.word	0x000002a0
        /*00d4*/ 	.word	0x000000ff
        /*00d8*/ 	.word	0x00000068
        /*00dc*/ 	.short	0x0100
        /*00de*/ 	.byte	0x08
	.zero		1


	//   ....[6]....
        /*00e0*/ 	.word	0x000002b0
        /*00e4*/ 	.word	0x000000ff
        /*00e8*/ 	.word	0x00000018
        /*00ec*/ 	.short	0x0100
        /*00ee*/ 	.byte	0x08
	.zero		1


	//   ....[7]....
        /*00f0*/ 	.word	0x000002c0
        /*00f4*/ 	.word	0x000000ff
        /*00f8*/ 	.word	0x00000070
        /*00fc*/ 	.short	0x0100
        /*00fe*/ 	.byte	0x08
	.zero		1


	//   ....[8]....
        /*0100*/ 	.word	0x000002d0
        /*0104*/ 	.word	0x000000ff
        /*0108*/ 	.word	0x00000020
        /*010c*/ 	.short	0x0100
        /*010e*/ 	.byte	0x08
	.zero		1


	//   ....[9]....
        /*0110*/ 	.word	0x000002e0
        /*0114*/ 	.word	0x000000ff
        /*0118*/ 	.word	0x00000078
        /*011c*/ 	.short	0x0100
        /*011e*/ 	.byte	0x08
	.zero		1


	//   ....[10]....
        /*0120*/ 	.word	0x000002f0
        /*0124*/ 	.word	0x000000ff
        /*0128*/ 	.word	0x00000028
        /*012c*/ 	.short	0x0100
        /*012e*/ 	.byte	0x08
	.zero		1


	//   ....[11]....
        /*0130*/ 	.word	0x00000300
        /*0134*/ 	.word	0x000000ff
        /*0138*/ 	.word	0x00000080
        /*013c*/ 	.short	0x0100
        /*013e*/ 	.byte	0x08
	.zero		1


	//   ....[12]....
        /*0140*/ 	.word	0x00000310
        /*0144*/ 	.word	0x000000ff
        /*0148*/ 	.word	0x00000030
        /*014c*/ 	.short	0x0100
        /*014e*/ 	.byte	0x08
	.zero		1


	//   ....[13]....
        /*0150*/ 	.word	0x00000320
        /*0154*/ 	.word	0x000000ff
        /*0158*/ 	.word	0x00000088
        /*015c*/ 	.short	0x0100
        /*015e*/ 	.byte	0x08
	.zero		1


	//   ....[14]....
        /*0160*/ 	.word	0x00000330
        /*0164*/ 	.word	0x000000ff
        /*0168*/ 	.word	0x00000038
        /*016c*/ 	.short	0x0100
        /*016e*/ 	.byte	0x08
	.zero		1


	//   ....[15]....
        /*0170*/ 	.word	0x00000340
        /*0174*/ 	.word	0x000000ff
        /*0178*/ 	.word	0x00000090
        /*017c*/ 	.short	0x0100
        /*017e*/ 	.byte	0x08
	.zero		1


	//   ....[16]....
        /*0180*/ 	.word	0x00000350
        /*0184*/ 	.word	0x000000ff
        /*0188*/ 	.word	0x00000040
        /*018c*/ 	.short	0x0100
        /*018e*/ 	.byte	0x08
	.zero		1


	//   ....[17]....
        /*0190*/ 	.word	0x00000360
        /*0194*/ 	.word	0x000000ff
        /*0198*/ 	.word	0x00000098
        /*019c*/ 	.short	0x0100
        /*019e*/ 	.byte	0x08
	.zero		1


	//   ....[18]....
        /*01a0*/ 	.word	0x00000370
        /*01a4*/ 	.word	0x000000ff
        /*01a8*/ 	.word	0x00000048
        /*01ac*/ 	.short	0x0100
        /*01ae*/ 	.byte	0x08
	.zero		1


	//   ....[19]....
        /*01b0*/ 	.word	0x00000380
        /*01b4*/ 	.word	0x000000ff
        /*01b8*/ 	.word	0x000000a0
        /*01bc*/ 	.short	0x0100
        /*01be*/ 	.byte	0x08
	.zero		1


	//   ....[20]....
        /*01c0*/ 	.word	0x00000390
        /*01c4*/ 	.word	0x000000ff
        /*01c8*/ 	.word	0x00000050
        /*01cc*/ 	.short	0x0100
        /*01ce*/ 	.byte	0x08
	.zero		1


	//   ....[21]....
        /*01d0*/ 	.word	0x000003a0
        /*01d4*/ 	.word	0x000000ff
        /*01d8*/ 	.word	0x000000a8
        /*01dc*/ 	.short	0x0100
        /*01de*/ 	.byte	0x08
	.zero		1


	//   ....[22]....
        /*01e0*/ 	.word	0x00000660
        /*01e4*/ 	.word	0x000000ff
        /*01e8*/ 	.word	0x000000c0
        /*01ec*/ 	.short	0x0100
        /*01ee*/ 	.byte	0x08
	.zero		1


	//   ....[23]....
        /*01f0*/ 	.word	0x000006e0
        /*01f4*/ 	.word	0x000000ff
        /*01f8*/ 	.word	0x000000c8
        /*01fc*/ 	.short	0x0100
        /*01fe*/ 	.byte	0x08
	.zero		1


	//   ....[24]....
        /*0200*/ 	.word	0x00001560
        /*0204*/ 	.word	0x00000003
        /*0208*/ 	.word	0x00000000
        /*020c*/ 	.short	0x010a
        /*020e*/ 	.byte	0x3f
	.zero		1


	//   ....[25]....
        /*0210*/ 	.word	0x000015c0
        /*0214*/ 	.word	0x00000003
        /*0218*/ 	.word	0x00000000
        /*021c*/ 	.short	0x010a
        /*021e*/ 	.byte	0x3f
	.zero		1


	//   ....[26]....
        /*0220*/ 	.word	0x000018f0
        /*0224*/ 	.word	0x000000ff
        /*0228*/ 	.word	0x00000000
        /*022c*/ 	.short	0x010a
        /*022e*/ 	.byte	0x04
	.zero		1


	//   ....[27]....
        /*0230*/ 	.word	0x00001930
        /*0234*/ 	.word	0x000000ff
        /*0238*/ 	.word	0x00000000
        /*023c*/ 	.short	0x010a
        /*023e*/ 	.byte	0x04
	.zero		1


	//   ....[28]....
        /*0240*/ 	.word	0x00001b70
        /*0244*/ 	.word	0x000000ff
        /*0248*/ 	.word	0x00000000
        /*024c*/ 	.short	0x0101
        /*024e*/ 	.byte	0x04
	.zero		1


	//   ....[29]....
        /*0250*/ 	.word	0x00001d50
        /*0254*/ 	.word	0x000000ff
        /*0258*/ 	.word	0x00000000
        /*025c*/ 	.short	0x0101
        /*025e*/ 	.byte	0x06
	.zero		1


	//   ....[30]....
        /*0260*/ 	.word	0x00007a90
        /*0264*/ 	.word	0x0000000e
        /*0268*/ 	.word	0x00000058
        /*026c*/ 	.short	0x010a
        /*026e*/ 	.byte	0x3f
	.zero		1


	//   ....[31]....
        /*0270*/ 	.word	0x00007e20
        /*0274*/ 	.word	0x00000006
        /*0278*/ 	.word	0x000000c8
        /*027c*/ 	.short	0x0101
        /*027e*/ 	.byte	0x3f
	.zero		1


	//   ....[32]....
        /*0280*/ 	.word	0x00008540
        /*0284*/ 	.word	0x00000007
        /*0288*/ 	.word	0x00000000
        /*028c*/ 	.short	0x010a
        /*028e*/ 	.byte	0x3f
	.zero		1


	//   ....[33]....
        /*0290*/ 	.word	0x000085c0
        /*0294*/ 	.word	0x00000009
        /*0298*/ 	.word	0x00000000
        /*029c*/ 	.short	0x010a
        /*029e*/ 	.byte	0x3f
	.zero		1


	//   ....[34]....
        /*02a0*/ 	.word	0x00008650
        /*02a4*/ 	.word	0x00000006
        /*02a8*/ 	.word	0x00000000
        /*02ac*/ 	.short	0x010a
        /*02ae*/ 	.byte	0x3f
	.zero		1


	//   ....[35]....
        /*02b0*/ 	.word	0x000086e0
        /*02b4*/ 	.word	0x00000009
        /*02b8*/ 	.word	0x00000000
        /*02bc*/ 	.short	0x010a
        /*02be*/ 	.byte	0x3f
	.zero		1


	//   ....[36]....
        /*02c0*/ 	.word	0x00008770
        /*02c4*/ 	.word	0x00000006
        /*02c8*/ 	.word	0x00000000
        /*02cc*/ 	.short	0x010a
        /*02ce*/ 	.byte	0x3f
	.zero		1


	//   ....[37]....
        /*02d0*/ 	.word	0x00008800
        /*02d4*/ 	.word	0x00000009
        /*02d8*/ 	.word	0x00000000
        /*02dc*/ 	.short	0x010a
        /*02de*/ 	.byte	0x3f
	.zero		1


	//   ....[38]....
        /*02e0*/ 	.word	0x00008890
        /*02e4*/ 	.word	0x00000006
        /*02e8*/ 	.word	0x00000000
        /*02ec*/ 	.short	0x010a
        /*02ee*/ 	.byte	0x3f
	.zero		1


	//   ....[39]....
        /*02f0*/ 	.word	0x00008920
        /*02f4*/ 	.word	0x00000009
        /*02f8*/ 	.word	0x00000000
        /*02fc*/ 	.short	0x010a
        /*02fe*/ 	.byte	0x3f
	.zero		1


	//   ....[40]....
        /*0300*/ 	.word	0x000089b0
        /*0304*/ 	.word	0x00000006
        /*0308*/ 	.word	0x00000000
        /*030c*/ 	.short	0x010a
        /*030e*/ 	.byte	0x3f
	.zero		1


	//   ....[41]....
        /*0310*/ 	.word	0x00008a40
        /*0314*/ 	.word	0x00000009
        /*0318*/ 	.word	0x00000000
        /*031c*/ 	.short	0x010a
        /*031e*/ 	.byte	0x3f
	.zero		1


	//   ....[42]....
        /*0320*/ 	.word	0x00008ad0
        /*0324*/ 	.word	0x00000003
        /*0328*/ 	.word	0x00000000
        /*032c*/ 	.short	0x010a
        /*032e*/ 	.byte	0x3f
	.zero		1


	//   ....[43]....
        /*0330*/ 	.word	0x00008b30
        /*0334*/ 	.word	0x00000003
        /*0338*/ 	.word	0x00000000
        /*033c*/ 	.short	0x010a
        /*033e*/ 	.byte	0x3f
	.zero		1


	//   ....[44]....
        /*0340*/ 	.word	0x00008b90
        /*0344*/ 	.word	0x00000004
        /*0348*/ 	.word	0x00000000
        /*034c*/ 	.short	0x010a
        /*034e*/ 	.byte	0x3f
	.zero		1


	//   ....[45]....
        /*0350*/ 	.word	0x00008c60
        /*0354*/ 	.word	0x0000000e
        /*0358*/ 	.word	0x00000058
        /*035c*/ 	.short	0x010a
        /*035e*/ 	.byte	0x3f
	.zero		1


	//   ....[46]....
        /*0360*/ 	.word	0x00008d30
        /*0364*/ 	.word	0x00000007
        /*0368*/ 	.word	0x00000000
        /*036c*/ 	.short	0x010a
        /*036e*/ 	.byte	0x3f
	.zero		1


	//   ....[47]....
        /*0370*/ 	.word	0x00008d80
        /*0374*/ 	.word	0x00000009
        /*0378*/ 	.word	0x00000000
        /*037c*/ 	.short	0x010a
        /*037e*/ 	.byte	0x3f
	.zero		1


	//   ....[48]....
        /*0380*/ 	.word	0x00008dd0
        /*0384*/ 	.word	0x00000006
        /*0388*/ 	.word	0x00000000
        /*038c*/ 	.short	0x010a
        /*038e*/ 	.byte	0x3f
	.zero		1


	//   ....[49]....
        /*0390*/ 	.word	0x00008e20
        /*0394*/ 	.word	0x00000009
        /*0398*/ 	.word	0x00000000
        /*039c*/ 	.short	0x010a
        /*039e*/ 	.byte	0x3f
	.zero		1


	//   ....[50]....
        /*03a0*/ 	.word	0x00008e70
        /*03a4*/ 	.word	0x00000006
        /*03a8*/ 	.word	0x00000000
        /*03ac*/ 	.short	0x010a
        /*03ae*/ 	.byte	0x3f
	.zero		1


	//   ....[51]....
        /*03b0*/ 	.word	0x00008ec0
        /*03b4*/ 	.word	0x00000009
        /*03b8*/ 	.word	0x00000000
        /*03bc*/ 	.short	0x010a
        /*03be*/ 	.byte	0x3f
	.zero		1


	//   ....[52]....
        /*03c0*/ 	.word	0x00008f10
        /*03c4*/ 	.word	0x00000006
        /*03c8*/ 	.word	0x00000000
        /*03cc*/ 	.short	0x010a
        /*03ce*/ 	.byte	0x3f
	.zero		1


	//   ....[53]....
        /*03d0*/ 	.word	0x00008f60
        /*03d4*/ 	.word	0x00000009
        /*03d8*/ 	.word	0x00000000
        /*03dc*/ 	.short	0x010a
        /*03de*/ 	.byte	0x3f
	.zero		1


	//   ....[54]....
        /*03e0*/ 	.word	0x00008fb0
        /*03e4*/ 	.word	0x00000006
        /*03e8*/ 	.word	0x00000000
        /*03ec*/ 	.short	0x010a
        /*03ee*/ 	.byte	0x3f
	.zero		1


	//   ....[55]....
        /*03f0*/ 	.word	0x00009000
        /*03f4*/ 	.word	0x00000009
        /*03f8*/ 	.word	0x00000000
        /*03fc*/ 	.short	0x010a
        /*03fe*/ 	.byte	0x3f
	.zero		1


	//----- nvinfo : EIATTR_NUM_MBARRIERS
	.align		4
.L_35:
        /*0400*/ 	.byte	0x03, 0x38
        /*0402*/ 	.short	0x0018


	//----- nvinfo : EIATTR_EXIT_INSTR_OFFSETS
	.align		4
        /*0404*/ 	.byte	0x04, 0x1c
        /*0406*/ 	.short	(.L_37 - .L_36)


	//   ....[0]....
.L_36:
        /*0408*/ 	.word	0x00000780


	//   ....[1]....
        /*040c*/ 	.word	0x00001050


	//   ....[2]....
        /*0410*/ 	.word	0x00007170


	//   ....[3]....
        /*0414*/ 	.word	0x000077a0


	//   ....[4]....
        /*0418*/ 	.word	0x00008b20


	//----- nvinfo : EIATTR_MAX_THREADS
	.align		4
.L_37:
        /*041c*/ 	.byte	0x04, 0x05
        /*041e*/ 	.short	(.L_39 - .L_38)
.L_38:
        /*0420*/ 	.word	0x00000180
        /*0424*/ 	.word	0x00000001
        /*0428*/ 	.word	0x00000001


	//----- nvinfo : EIATTR_CRS_STACK_SIZE
	.align		4
.L_39:
        /*042c*/ 	.byte	0x04, 0x1e
        /*042e*/ 	.short	(.L_41 - .L_40)
.L_40:
        /*0430*/ 	.word	0x00000000


	//----- nvinfo : EIATTR_CBANK_PARAM_SIZE
	.align		4
.L_41:
        /*0434*/ 	.byte	0x03, 0x19
        /*0436*/ 	.short	0x0470


	//----- nvinfo : EIATTR_PARAM_CBANK
	.align		4
        /*0438*/ 	.byte	0x04, 0x0a
        /*043a*/ 	.short	(.L_43 - .L_42)
	.align		4
.L_42:
        /*043c*/ 	.word	index@(.nv.constant0._ZN7cutlass13device_kernelINS_4gemm6kernel13GemmUniversalIN4cute5tupleIJiiiiEEENS1_10collective13CollectiveMmaINS1_34MainloopSm90TmaGmmaWarpSpecializedILi11ENS5_IJNS4_1CILi1EEESB_SB_EEENS1_35KernelTmaWarpSpecializedCooperativeEEENS5_IJNSA_ILi256EEENSA_ILi64EEENSA_ILi32EEEEEENS_6half_tENS5_IJlSB_lEEESJ_SK_NS4_8TiledMMAINS4_8MMA_AtomIJNS4_4SM904GMMA25MMA_64x64x16_F32F16F16_SSILNSO_5MajorE0ELSQ_0ELNSO_7ScaleInE1ELSR_1EEEEEENS4_6LayoutINS5_IJNSA_ILi2EEESB_SB_EEENS5_IJSB_NSA_ILi0EEESX_EEEEENS5_IJNS4_10UnderscoreES10_S10_EEEEENS4_13SM90_TMA_LOADENS4_14ComposedLayoutINS4_7SwizzleILi2ELi4ELi3EEENS4_18smem_ptr_flag_bitsILi16EEENSU_INS5_IJNSA_ILi8EEESH_EEENS5_IJSH_SB_EEEEEEEvNS4_8identityES13_S1D_vS1E_EENS_8epilogue10collective6detail29Sm90TmaWarpSpecializedAdapterINS1H_15DefaultEpilogueISJ_SK_SK_NS1G_6thread17LinearCombinationISJ_Li1EffLNS1L_9ScaleType4KindE0ELNS_15FloatRoundStyleE2ESJ_EENS1_15EpilogueDefaultEEEEEvvEEEEvNT_6ParamsE)
        /*0440*/ 	.short	0x0210
        /*0442*/ 	.short	0x0470


	//----- nvinfo : EIATTR_SW_WAR
	.align		4
.L_43:
        /*0444*/ 	.byte	0x04, 0x36
        /*0446*/ 	.short	(.L_45 - .L_44)
.L_44:
        /*0448*/ 	.word	0x00000008
.L_45:


//--------------------- .nv.callgraph             --------------------------
	.section	.nv.callgraph,"",@"SHT_CUDA_CALLGRAPH"
	.align	4
	.sectionentsize	8
	.align		4
        /*0000*/ 	.word	0x00000000
	.align		4
        /*0004*/ 	.word	0xffffffff
	.align		4
        /*0008*/ 	.word	index@(_ZN7cutlass13device_kernelINS_4gemm6kernel13GemmUniversalIN4cute5tupleIJiiiiEEENS1_10collective13CollectiveMmaINS1_34MainloopSm90TmaGmmaWarpSpecializedILi11ENS5_IJNS4_1CILi1EEESB_SB_EEENS1_35KernelTmaWarpSpecializedCooperativeEEENS5_IJNSA_ILi256EEENSA_ILi64EEENSA_ILi32EEEEEENS_6half_tENS5_IJlSB_lEEESJ_SK_NS4_8TiledMMAINS4_8MMA_AtomIJNS4_4SM904GMMA25MMA_64x64x16_F32F16F16_SSILNSO_5MajorE0ELSQ_0ELNSO_7ScaleInE1ELSR_1EEEEEENS4_6LayoutINS5_IJNSA_ILi2EEESB_SB_EEENS5_IJSB_NSA_ILi0EEESX_EEEEENS5_IJNS4_10UnderscoreES10_S10_EEEEENS4_13SM90_TMA_LOADENS4_14ComposedLayoutINS4_7SwizzleILi2ELi4ELi3EEENS4_18smem_ptr_flag_bitsILi16EEENSU_INS5_IJNSA_ILi8EEESH_EEENS5_IJSH_SB_EEEEEEEvNS4_8identityES13_S1D_vS1E_EENS_8epilogue10collective6detail29Sm90TmaWarpSpecializedAdapterINS1H_15DefaultEpilogueISJ_SK_SK_NS1G_6thread17LinearCombinationISJ_Li1EffLNS1L_9ScaleType4KindE0ELNS_15FloatRoundStyleE2ESJ_EENS1_15EpilogueDefaultEEEEEvvEEEEvNT_6ParamsE)
	.align		4
        /*000c*/ 	.word	index@(__assertfail)
	.align		4
        /*0010*/ 	.word	0x00000000
	.align		4
        /*0014*/ 	.word	0xfffffffe
	.align		4
        /*0018*/ 	.word	0x00000000
	.align		4
        /*001c*/ 	.word	0xfffffffd
	.align		4
        /*0020*/ 	.word	0x00000000
	.align		4
        /*0024*/ 	.word	0xfffffffc


//--------------------- .nv.constant4             --------------------------
	.section	.nv.constant4,"a",@progbits
	.align	8
	.align		8
.nv.constant4:
        /*0000*/ 	.dword	__assertfail
	.align		8
        /*0008*/ 	.dword	__unnamed_1
	.align		8
        /*0010*/ 	.dword	_ZN40_INTERNAL_b2a37c94_4_k_cu_06d2431e_175714cuda3std3__45__cpo5beginE
	.align		8
        /*0018*/ 	.dword	_ZN40_INTERNAL_b2a37c94_4_k_cu_06d2431e_175714cuda3std3__45__cpo3endE
	.align		8
        /*0020*/ 	.dword	_ZN40_INTERNAL_b2a37c94_4_k_cu_06d2431e_175714cuda3std3__45__cpo6cbeginE
	.align		8
        /*0028*/ 	.dword	_ZN40_INTERNAL_b2a37c94_4_k_cu_06d2431e_175714cuda3std3__45__cpo4cendE
	.align		8
        /*0030*/ 	.dword	_ZN40_INTERNAL_b2a37c94_4_k_cu_06d2431e_175714cuda3std3__442_GLOBAL__N__b2a37c94_4_k_cu_06d2431e_175716ignoreE
	.align		8
        /*0038*/ 	.dword	_ZN40_INTERNAL_b2a37c94_4_k_cu_06d2431e_175714cuda3std3__419piecewise_constructE
	.align		8
        /*0040*/ 	.dword	_ZN40_INTERNAL_b2a37c94_4_k_cu_06d2431e_175714cuda3std3__48in_placeE
	.align		8
        /*0048*/ 	.dword	_ZN40_INTERNAL_b2a37c94_4_k_cu_06d2431e_175714cuda3std6ranges3__45__cpo4swapE
	.align		8
        /*0050*/ 	.dword	_ZN40_INTERNAL_b2a37c94_4_k_cu_06d2431e_175714cuda3std6ranges3__45__cpo9iter_moveE
	.align		8
        /*0058*/ 	.dword	_ZN40_INTERNAL_b2a37c94_4_k_cu_06d2431e_175714cute7productE
	.align		8
        /*0060*/ 	.dword	_ZN40_INTERNAL_b2a37c94_4_k_cu_06d2431e_175714cute1_E
	.align		8
        /*0068*/ 	.dword	$str$22
	.align		8
        /*0070*/ 	.dword	$str$23


//--------------------- .text._ZN7cutlass13device_kernelINS_4gemm6kernel13GemmUniversalIN4cute5tupleIJiiiiEEENS1_10collective13CollectiveMmaINS1_34MainloopSm90TmaGmmaWarpSpecializedILi11ENS5_IJNS4_1CILi1EEESB_SB_EEENS1_35KernelTmaWarpSpecializedCooperativeEEENS5_IJNSA_ILi256EEENSA_ILi64EEENSA_ILi32EEEEEENS_6half_tENS5_IJlSB_lEEESJ_SK_NS4_8TiledMMAINS4_8MMA_AtomIJNS4_4SM904GMMA25MMA_64x64x16_F32F16F16_SSILNSO_5MajorE0ELSQ_0ELNSO_7ScaleInE1ELSR_1EEEEEENS4_6LayoutINS5_IJNSA_ILi2EEESB_SB_EEENS5_IJSB_NSA_ILi0EEESX_EEEEENS5_IJNS4_10UnderscoreES10_S10_EEEEENS4_13SM90_TMA_LOADENS4_14ComposedLayoutINS4_7SwizzleILi2ELi4ELi3EEENS4_18smem_ptr_flag_bitsILi16EEENSU_INS5_IJNSA_ILi8EEESH_EEENS5_IJSH_SB_EEEEEEEvNS4_8identityES13_S1D_vS1E_EENS_8epilogue10collective6detail29Sm90TmaWarpSpecializedAdapterINS1H_15DefaultEpilogueISJ_SK_SK_NS1G_6thread17LinearCombinationISJ_Li1EffLNS1L_9ScaleType4KindE0ELNS_15FloatRoundStyleE2ESJ_EENS1_15EpilogueDefaultEEEEEvvEEEEvNT_6ParamsE --------------------------
	.section	.text._ZN7cutlass13device_kernelINS_4gemm6kernel13GemmUniversalIN4cute5tupleIJiiiiEEENS1_10collective13CollectiveMmaINS1_34MainloopSm90TmaGmmaWarpSpecializedILi11ENS5_IJNS4_1CILi1EEESB_SB_EEENS1_35KernelTmaWarpSpecializedCooperativeEEENS5_IJNSA_ILi256EEENSA_ILi64EEENSA_ILi32EEEEEENS_6half_tENS5_IJlSB_lEEESJ_SK_NS4_8TiledMMAINS4_8MMA_AtomIJNS4_4SM904GMMA25MMA_64x64x16_F32F16F16_SSILNSO_5MajorE0ELSQ_0ELNSO_7ScaleInE1ELSR_1EEEEEENS4_6LayoutINS5_IJNSA_ILi2EEESB_SB_EEENS5_IJSB_NSA_ILi0EEESX_EEEEENS5_IJNS4_10UnderscoreES10_S10_EEEEENS4_13SM90_TMA_LOADENS4_14ComposedLayoutINS4_7SwizzleILi2ELi4ELi3EEENS4_18smem_ptr_flag_bitsILi16EEENSU_INS5_IJNSA_ILi8EEESH_EEENS5_IJSH_SB_EEEEEEEvNS4_8identityES13_S1D_vS1E_EENS_8epilogue10collective6detail29Sm90TmaWarpSpecializedAdapterINS1H_15DefaultEpilogueISJ_SK_SK_NS1G_6thread17LinearCombinationISJ_Li1EffLNS1L_9ScaleType4KindE0ELNS_15FloatRoundStyleE2ESJ_EENS1_15EpilogueDefaultEEEEEvvEEEEvNT_6ParamsE,"ax",@progbits
	.align	128
.text._ZN7cutlass13device_kernelINS_4gemm6kernel13GemmUniversalIN4cute5tupleIJiiiiEEENS1_10collective13CollectiveMmaINS1_34MainloopSm90TmaGmmaWarpSpecializedILi11ENS5_IJNS4_1CILi1EEESB_SB_EEENS1_35KernelTmaWarpSpecializedCooperativeEEENS5_IJNSA_ILi256EEENSA_ILi64EEENSA_ILi32EEEEEENS_6half_tENS5_IJlSB_lEEESJ_SK_NS4_8TiledMMAINS4_8MMA_AtomIJNS4_4SM904GMMA25MMA_64x64x16_F32F16F16_SSILNSO_5MajorE0ELSQ_0ELNSO_7ScaleInE1ELSR_1EEEEEENS4_6LayoutINS5_IJNSA_ILi2EEESB_SB_EEENS5_IJSB_NSA_ILi0EEESX_EEEEENS5_IJNS4_10UnderscoreES10_S10_EEEEENS4_13SM90_TMA_LOADENS4_14ComposedLayoutINS4_7SwizzleILi2ELi4ELi3EEENS4_18smem_ptr_flag_bitsILi16EEENSU_INS5_IJNSA_ILi8EEESH_EEENS5_IJSH_SB_EEEEEEEvNS4_8identityES13_S1D_vS1E_EENS_8epilogue10collective6detail29Sm90TmaWarpSpecializedAdapterINS1H_15DefaultEpilogueISJ_SK_SK_NS1G_6thread17LinearCombinationISJ_Li1EffLNS1L_9ScaleType4KindE0ELNS_15FloatRoundStyleE2ESJ_EENS1_15EpilogueDefaultEEEEEvvEEEEvNT_6ParamsE:
        .type           _ZN7cutlass13device_kernelINS_4gemm6kernel13GemmUniversalIN4cute5tupleIJiiiiEEENS1_10collective13CollectiveMmaINS1_34MainloopSm90TmaGmmaWarpSpecializedILi11ENS5_IJNS4_1CILi1EEESB_SB_EEENS1_35KernelTmaWarpSpecializedCooperativeEEENS5_IJNSA_ILi256EEENSA_ILi64EEENSA_ILi32EEEEEENS_6half_tENS5_IJlSB_lEEESJ_SK_NS4_8TiledMMAINS4_8MMA_AtomIJNS4_4SM904GMMA25MMA_64x64x16_F32F16F16_SSILNSO_5MajorE0ELSQ_0ELNSO_7ScaleInE1ELSR_1EEEEEENS4_6LayoutINS5_IJNSA_ILi2EEESB_SB_EEENS5_IJSB_NSA_ILi0EEESX_EEEEENS5_IJNS4_10UnderscoreES10_S10_EEEEENS4_13SM90_TMA_LOADENS4_14ComposedLayoutINS4_7SwizzleILi2ELi4ELi3EEENS4_18smem_ptr_flag_bitsILi16EEENSU_INS5_IJNSA_ILi8EEESH_EEENS5_IJSH_SB_EEEEEEEvNS4_8identityES13_S1D_vS1E_EENS_8epilogue10collective6detail29Sm90TmaWarpSpecializedAdapterINS1H_15DefaultEpilogueISJ_SK_SK_NS1G_6thread17LinearCombinationISJ_Li1EffLNS1L_9ScaleType4KindE0ELNS_15FloatRoundStyleE2ESJ_EENS1_15EpilogueDefaultEEEEEvvEEEEvNT_6ParamsE,@function
        .size           _ZN7cutlass13device_kernelINS_4gemm6kernel13GemmUniversalIN4cute5tupleIJiiiiEEENS1_10collective13CollectiveMmaINS1_34MainloopSm90TmaGmmaWarpSpecializedILi11ENS5_IJNS4_1CILi1EEESB_SB_EEENS1_35KernelTmaWarpSpecializedCooperativeEEENS5_IJNSA_ILi256EEENSA_ILi64EEENSA_ILi32EEEEEENS_6half_tENS5_IJlSB_lEEESJ_SK_NS4_8TiledMMAINS4_8MMA_AtomIJNS4_4SM904GMMA25MMA_64x64x16_F32F16F16_SSILNSO_5MajorE0ELSQ_0ELNSO_7ScaleInE1ELSR_1EEEEEENS4_6LayoutINS5_IJNSA_ILi2EEESB_SB_EEENS5_IJSB_NSA_ILi0EEESX_EEEEENS5_IJNS4_10UnderscoreES10_S10_EEEEENS4_13SM90_TMA_LOADENS4_14ComposedLayoutINS4_7SwizzleILi2ELi4ELi3EEENS4_18smem_ptr_flag_bitsILi16EEENSU_INS5_IJNSA_ILi8EEESH_EEENS5_IJSH_SB_EEEEEEEvNS4_8identityES13_S1D_vS1E_EENS_8epilogue10collective6detail29Sm90TmaWarpSpecializedAdapterINS1H_15DefaultEpilogueISJ_SK_SK_NS1G_6thread17LinearCombinationISJ_Li1EffLNS1L_9ScaleType4KindE0ELNS_15FloatRoundStyleE2ESJ_EENS1_15EpilogueDefaultEEEEEvvEEEEvNT_6ParamsE,(.L_x_207 - _ZN7cutlass13device_kernelINS_4gemm6kernel13GemmUniversalIN4cute5tupleIJiiiiEEENS1_10collective13CollectiveMmaINS1_34MainloopSm90TmaGmmaWarpSpecializedILi11ENS5_IJNS4_1CILi1EEESB_SB_EEENS1_35KernelTmaWarpSpecializedCooperativeEEENS5_IJNSA_ILi256EEENSA_ILi64EEENSA_ILi32EEEEEENS_6half_tENS5_IJlSB_lEEESJ_SK_NS4_8TiledMMAINS4_8MMA_AtomIJNS4_4SM904GMMA25MMA_64x64x16_F32F16F16_SSILNSO_5MajorE0ELSQ_0ELNSO_7ScaleInE1ELSR_1EEEEEENS4_6LayoutINS5_IJNSA_ILi2EEESB_SB_EEENS5_IJSB_NSA_ILi0EEESX_EEEEENS5_IJNS4_10UnderscoreES10_S10_EEEEENS4_13SM90_TMA_LOADENS4_14ComposedLayoutINS4_7SwizzleILi2ELi4ELi3EEENS4_18smem_ptr_flag_bitsILi16EEENSU_INS5_IJNSA_ILi8EEESH_EEENS5_IJSH_SB_EEEEEEEvNS4_8identityES13_S1D_vS1E_EENS_8epilogue10collective6detail29Sm90TmaWarpSpecializedAdapterINS1H_15DefaultEpilogueISJ_SK_SK_NS1G_6thread17LinearCombinationISJ_Li1EffLNS1L_9ScaleType4KindE0ELNS_15FloatRoundStyleE2ESJ_EENS1_15EpilogueDefaultEEEEEvvEEEEvNT_6ParamsE)
        .other          _ZN7cutlass13device_kernelINS_4gemm6kernel13GemmUniversalIN4cute5tupleIJiiiiEEENS1_10collective13CollectiveMmaINS1_34MainloopSm90TmaGmmaWarpSpecializedILi11ENS5_IJNS4_1CILi1EEESB_SB_EEENS1_35KernelTmaWarpSpecializedCooperativeEEENS5_IJNSA_ILi256EEENSA_ILi64EEENSA_ILi32EEEEEENS_6half_tENS5_IJlSB_lEEESJ_SK_NS4_8TiledMMAINS4_8MMA_AtomIJNS4_4SM904GMMA25MMA_64x64x16_F32F16F16_SSILNSO_5MajorE0ELSQ_0ELNSO_7ScaleInE1ELSR_1EEEEEENS4_6LayoutINS5_IJNSA_ILi2EEESB_SB_EEENS5_IJSB_NSA_ILi0EEESX_EEEEENS5_IJNS4_10UnderscoreES10_S10_EEEEENS4_13SM90_TMA_LOADENS4_14ComposedLayoutINS4_7SwizzleILi2ELi4ELi3EEENS4_18smem_ptr_flag_bitsILi16EEENSU_INS5_IJNSA_ILi8EEESH_EEENS5_IJSH_SB_EEEEEEEvNS4_8identityES13_S1D_vS1E_EENS_8epilogue10collective6detail29Sm90TmaWarpSpecializedAdapterINS1H_15DefaultEpilogueISJ_SK_SK_NS1G_6thread17LinearCombinationISJ_Li1EffLNS1L_9ScaleType4KindE0ELNS_15FloatRoundStyleE2ESJ_EENS1_15EpilogueDefaultEEEEEvvEEEEvNT_6ParamsE,@"STO_CUDA_ENTRY STV_DEFAULT"
_ZN7cutlass13device_kernelINS_4gemm6kernel13GemmUniversalIN4cute5tupleIJiiiiEEENS1_10collective13CollectiveMmaINS1_34MainloopSm90TmaGmmaWarpSpecializedILi11ENS5_IJNS4_1CILi1EEESB_SB_EEENS1_35KernelTmaWarpSpecializedCooperativeEEENS5_IJNSA_ILi256EEENSA_ILi64EEENSA_ILi32EEEEEENS_6half_tENS5_IJlSB_lEEESJ_SK_NS4_8TiledMMAINS4_8MMA_AtomIJNS4_4SM904GMMA25MMA_64x64x16_F32F16F16_SSILNSO_5MajorE0ELSQ_0ELNSO_7ScaleInE1ELSR_1EEEEEENS4_6LayoutINS5_IJNSA_ILi2EEESB_SB_EEENS5_IJSB_NSA_ILi0EEESX_EEEEENS5_IJNS4_10UnderscoreES10_S10_EEEEENS4_13SM90_TMA_LOADENS4_14ComposedLayoutINS4_7SwizzleILi2ELi4ELi3EEENS4_18smem_ptr_flag_bitsILi16EEENSU_INS5_IJNSA_ILi8EEESH_EEENS5_IJSH_SB_EEEEEEEvNS4_8identityES13_S1D_vS1E_EENS_8epilogue10collective6detail29Sm90TmaWarpSpecializedAdapterINS1H_15DefaultEpilogueISJ_SK_SK_NS1G_6thread17LinearCombinationISJ_Li1EffLNS1L_9ScaleType4KindE0ELNS_15FloatRoundStyleE2ESJ_EENS1_15EpilogueDefaultEEEEEvvEEEEvNT_6ParamsE:
[----:B------:R-:W0:Y:S01]  /*0000*/  LDC R1, c[0x0][0x28] ;  /* 0x00000a00ff017b82 */ /* 0x000e220000000800 */
[----:B------:R-:W1:Y:S01]  /*0010*/  S2R R3, SR_TID.X ;  /* 0x0000000000037919 */ /* 0x000e620000002100 */
[----:B------:R-:W-:Y:S01]  /*0020*/  ELECT P0, URZ, PT ;  /* 0x00000000003f782f */ /* 0x000fe20003800000 */
[----:B------:R-:W-:Y:S01]  /*0030*/  BSSY B0, `(.L_x_0) ;  /* 0x000000f000007945 */ /* 0x000fe20003800000 */
[--C-:B-1----:R-:W-:Y:S02]  /*0040*/  SHF.R.U32.HI R0, RZ, 0x5, R3.reuse ;  /* 0x00000005ff007819 */ /* 0x102fe40000011603 */
[----:B------:R-:W-:-:S03]  /*0050*/  SHF.R.U32.HI R14, RZ, 0x7, R3 ;  /* 0x00000007ff0e7819 */ /* 0x000fc60000011603 */
[----:B------:R-:W1:Y:S04]  /*0060*/  SHFL.IDX PT, R4, R0, RZ, 0x1f ;  /* 0x00001fff00047589 */ /* 0x000e6800000e0000 */
[----:B------:R2:W3:Y:S01]  /*0070*/  SHFL.IDX PT, R10, R14, RZ, 0x1f ;  /* 0x00001fff0e0a7589 */ /* 0x0004e200000e0000 */
[----:B-1----:R-:W-:-:S13]  /*0080*/  ISETP.NE.OR P0, PT, R4, RZ, !P0 ;  /* 0x000000ff0400720c */ /* 0x002fda0004705670 */
[----:B0-23--:R-:W-:Y:S05]  /*0090*/  @P0 BRA `(.L_x_1) ;  /* 0x0000000000200947 */ /* 0x00dfea0003800000 */
[----:B------:R-:W-:Y:S02]  /*00a0*/  ULDC.64 UR4, c[0x0][0x198] ;  /* 0x0000660000047ab9 */ /* 0x000fe40000000a00 */
[----:B------:R-:W-:Y:S02]  /*00b0*/  UIADD3 UR6, UP0, UR4, 0xf0, URZ ;  /* 0x000000f004067890 */ /* 0x000fe4000ff1e03f */
[----:B------:R-:W-:Y:S02]  /*00c0*/  UIADD3 UR4, UP1, UR4, 0x1f0, URZ ;  /* 0x000001f004047890 */ /* 0x000fe4000ff3e03f */
[----:B------:R-:W-:Y:S02]  /*00d0*/  UIADD3.X UR7, URZ, UR5, URZ, UP0, !UPT ;  /* 0x000000053f077290 */ /* 0x000fe400087fe43f */
[----:B------:R-:W-:-:S07]  /*00e0*/  UIADD3.X UR5, URZ, UR5, URZ, UP1, !UPT ;  /* 0x000000053f057290 */ /* 0x000fce0008ffe43f */
[----:B------:R0:W-:Y:S02]  /*00f0*/  UTMACCTL.PF [UR6] ;  /* 0x00000000060079b9 */ /* 0x0001e40008040000 */
[----:B------:R0:W-:Y:S02]  /*0100*/  UTMACCTL.PF [UR4] ;  /* 0x00000000040079b9 */ /* 0x0001e40008040000 */
[----:B0-----:R-:W-:Y:S01]  /*0110*/  NOP ;  /* 0x0000000000007918 */ /* 0x001fe20000000000 */
.L_x_1:
[----:B------:R-:W-:Y:S05]  /*0120*/  BSYNC B0 ;  /* 0x0000000000007941 */ /* 0x000fea0003800000 */
.L_x_0:
[----:B------:R-:W0:Y:S02]  /*0130*/  SHFL.IDX PT, R2, R0, RZ, 0x1f ;  /* 0x00001fff00027589 */ /* 0x000e2400000e0000 */
[----:B0-----:R-:W-:-:S13]  /*0140*/  ISETP.NE.AND P0, PT, R2, RZ, PT ;  /* 0x000000ff0200720c */ /* 0x001fda0003f05270 */
[----:B------:R-:W-:Y:S05]  /*0150*/  @P0 BRA `(.L_x_2) ;  /* 0x00000000009c0947 */ /* 0x000fea0003800000 */
[----:B------:R-:W-:Y:S01]  /*0160*/  ELECT P0, URZ, PT ;  /* 0x00000000003f782f */ /* 0x000fe20003800000 */
[----:B------:R-:W-:-:S12]  /*0170*/  BSSY B0, `(.L_x_2) ;  /* 0x0000025000007945 */ /* 0x000fd80003800000 */
[----:B------:R-:W-:Y:S05]  /*0180*/  @!P0 BRA `(.L_x_3) ;  /* 0x00000000008c8947 */ /* 0x000fea0003800000 */
[----:B------:R-:W0:Y:S01]  /*0190*/  S2UR UR8, SR_CgaCtaId ;  /* 0x00000000000879c3 */ /* 0x000e220000008800 */
[----:B------:R-:W-:Y:S01]  /*01a0*/  UMOV UR4, 0x400 ;  /* 0x0000040000047882 */ /* 0x000fe20000000000 */
[----:B------:R-:W-:Y:S01]  /*01b0*/  UMOV UR5, 0x1 ;  /* 0x0000000100057882 */ /* 0x000fe20000000000 */
[----:B------:R-:W-:Y:S02]  /*01c0*/  UMOV UR6, 0x100 ;  /* 0x0000010000067882 */ /* 0x000fe40000000000 */
[----:B------:R-:W-:-:S04]  /*01d0*/  UIADD3 UR6, -UR6, 0x100000, URZ ;  /* 0x0010000006067890 */ /* 0x000fc8000fffe13f */
[----:B------:R-:W-:Y:S02]  /*01e0*/  USHF.L.U32 UR7, UR6, 0xb, URZ ;  /* 0x0000000b06077899 */ /* 0x000fe4000800063f */
[----:B------:R-:W-:Y:S02]  /*01f0*/  USHF.L.U32 UR6, UR6, 0x1, URZ ;  /* 0x0000000106067899 */ /* 0x000fe4000800063f */
[----:B0-----:R-:W-:Y:S02]  /*0200*/  ULEA UR8, UR8, UR4, 0x18 ;  /* 0x0000000408087291 */ /* 0x001fe4000f8ec03f */
[----:B------:R-:W-:-:S04]  /*0210*/  UIADD3 UR4, -UR5, 0x100000, URZ ;  /* 0x0010000005047890 */ /* 0x000fc8000fffe13f */
[----:B------:R-:W-:Y:S02]  /*0220*/  USHF.L.U32 UR5, UR4, 0xb, URZ ;  /* 0x0000000b04057899 */ /* 0x000fe4000800063f */
[----:B------:R-:W-:Y:S01]  /*0230*/  USHF.L.U32 UR4, UR4, 0x1, URZ ;  /* 0x0000000104047899 */ /* 0x000fe2000800063f */
[----:B------:R-:W0:Y:S11]  /*0240*/  FENCE.VIEW.ASYNC.S ;  /* 0x00000000000073c6 */ /* 0x000e360000000000 */
[----:B0-----:R0:W1:Y:S01]  /*0250*/  SYNCS.EXCH.64 URZ, [UR8], UR4 ;  /* 0x00000004083f75b2 */ /* 0x0010620008000100 */
[----:B------:R0:W2:Y:S01]  /*0260*/  SYNCS.EXCH.64 URZ, [UR8+0x58], UR6 ;  /* 0x00005806083f75b2 */ /* 0x0000a20008000100 */
[----:B------:R0:W3:Y:S01]  /*0270*/  SYNCS.EXCH.64 URZ, [UR8+0x8], UR4 ;  /* 0x00000804083f75b2 */ /* 0x0000e20008000100 */
[----:B------:R0:W4:Y:S01]  /*0280*/  SYNCS.EXCH.64 URZ, [UR8+0x60], UR6 ;  /* 0x00006006083f75b2 */ /* 0x0001220008000100 */
[----:B------:R0:W0:Y:S01]  /*0290*/  SYNCS.EXCH.64 URZ, [UR8+0x10], UR4 ;  /* 0x00001004083f75b2 */ /* 0x0000220008000100 */
        /* <DEDUP_REMOVED lines=17> */
[----:B------:R-:W-:Y:S01]  /*03b0*/  NOP ;  /* 0x0000000000007918 */ /* 0x000fe20000000000 */
.L_x_3:
[----:B0-----:R-:W-:Y:S05]  /*03c0*/  BSYNC B0 ;  /* 0x0000000000007941 */ /* 0x001fea0003800000 */
.L_x_2:
[----:B------:R-:W0:Y:S01]  /*03d0*/  SHFL.IDX PT, R0, R0, RZ, 0x1f ;  /* 0x00001fff00007589 */ /* 0x000e2200000e0000 */
[----:B------:R-:W5:Y:S01]  /*03e0*/  LDC R2, c[0x0][0x65c] ;  /* 0x00019700ff027b82 */ /* 0x000f620000000800 */
[----:B------:R-:W-:Y:S02]  /*03f0*/  ELECT P0, URZ, PT ;  /* 0x00000000003f782f */ /* 0x000fe40003800000 */
[----:B------:R-:W-:Y:S01]  /*0400*/  LOP3.LUT R7, R7, 0xfffff7ff, RZ, 0xc0, !PT ;  /* 0xfffff7ff07077812 */ /* 0x000fe200078ec0ff */
[----:B------:R-:W1:Y:S01]  /*0410*/  S2R R5, SR_CTAID.Y ;  /* 0x0000000000057919 */ /* 0x000e620000002600 */
[----:B------:R-:W-:Y:S01]  /*0420*/  UMOV UR4, 0x20 ;  /* 0x0000002000047882 */ /* 0x000fe20000000000 */
[----:B------:R-:W-:Y:S01]  /*0430*/  NOP ;  /* 0x0000000000007918 */ /* 0x000fe20000000000 */
[----:B------:R-:W-:Y:S01]  /*0440*/  ISETP.NE.AND P2, PT, R10, RZ, PT ;  /* 0x000000ff0a00720c */ /* 0x000fe20003f45270 */
[----:B------:R-:W2:Y:S01]  /*0450*/  S2R R6, SR_CTAID.X ;  /* 0x0000000000067919 */ /* 0x000ea20000002500 */
[----:B------:R-:W-:Y:S01]  /*0460*/  NOP ;  /* 0x0000000000007918 */ /* 0x000fe20000000000 */
[----:B0-----:R-:W-:-:S02]  /*0470*/  ISETP.NE.OR P0, PT, R0, RZ, !P0 ;  /* 0x000000ff0000720c */ /* 0x001fc40004705670 */
[----:B-----5:R-:W-:-:S11]  /*0480*/  ISETP.NE.AND P3, PT, R2, 0x1, PT ;  /* 0x000000010200780c */ /* 0x020fd60003f65270 */
[----:B------:R-:W-:Y:S01]  /*0490*/  VOTEU.ALL UP0, P0 ;  /* 0x00000000003f7886 */ /* 0x000fe20000000000 */
[----:B------:R-:W-:Y:S01]  /*04a0*/  VOTEU.ALL UP1, P0 ;  /* 0x00000000003f7886 */ /* 0x000fe20000020000 */
[----:B------:R-:W-:Y:S01]  /*04b0*/  @P3 LOP3.LUT R7, R7, 0x800, RZ, 0xfc, !PT ;  /* 0x0000080007073812 */ /* 0x000fe200078efcff */
[----:B------:R-:W2:Y:S01]  /*04c0*/  @P3 LDC R17, c[0x0][0x10] ;  /* 0x00000400ff113b82 */ /* 0x000ea20000000800 */
[----:B------:R-:W-:Y:S01]  /*04d0*/  SHF.R.S32.HI R7, RZ, 0x1f, R4 ;  /* 0x0000001fff077819 */ /* 0x000fe20000011404 */
[----:B------:R-:W-:Y:S01]  /*04e0*/  @!UP0 UMOV UR6, 0x400 ;  /* 0x0000040000068882 */ /* 0x000fe20000000000 */
[----:B------:R-:W-:-:S04]  /*04f0*/  @!UP0 UIADD3 UR4, -UR4, 0x100000, URZ ;  /* 0x0010000004048890 */ /* 0x000fc8000fffe13f */
[----:B------:R-:W-:Y:S02]  /*0500*/  @!UP0 USHF.L.U32 UR5, UR4, 0xb, URZ ;  /* 0x0000000b04058899 */ /* 0x000fe4000800063f */
[----:B------:R-:W-:Y:S01]  /*0510*/  @!UP0 USHF.L.U32 UR4, UR4, 0x1, URZ ;  /* 0x0000000104048899 */ /* 0x000fe2000800063f */
[----:B-1----:R-:W-:Y:S01]  /*0520*/  @P3 IMAD.MOV.U32 R8, RZ, RZ, R5 ;  /* 0x000000ffff083224 */ /* 0x002fe200078e0005 */
[----:B------:R-:W-:Y:S01]  /*0530*/  LEA.HI R7, R7, R4, RZ, 0x2 ;  /* 0x0000000407077211 */ /* 0x000fe200078f10ff */
[----:B------:R-:W-:Y:S01]  /*0540*/  @P3 IMAD.MOV.U32 R9, RZ, RZ, RZ ;  /* 0x000000ffff093224 */ /* 0x000fe200078e00ff */
[----:B------:R-:W0:Y:S02]  /*0550*/  @!UP0 S2UR UR7, SR_CgaCtaId ;  /* 0x00000000000789c3 */ /* 0x000e240000008800 */
[----:B------:R-:W-:-:S05]  /*0560*/  LOP3.LUT R7, R7, 0xfffffffc, RZ, 0xc0, !PT ;  /* 0xfffffffc07077812 */ /* 0x000fca00078ec0ff */
[----:B------:R-:W-:Y:S01]  /*0570*/  IMAD.IADD R0, R4, 0x1, -R7 ;  /* 0x0000000104007824 */ /* 0x000fe200078e0a07 */
[----:B------:R-:W-:Y:S01]  /*0580*/  LOP3.LUT R4, R3, 0x7f, RZ, 0xc0, !PT ;  /* 0x0000007f03047812 */ /* 0x000fe200078ec0ff */
[----:B------:R-:W1:Y:S01]  /*0590*/  @!P3 LDC R11, c[0x0][0xc] ;  /* 0x00000300ff0bbb82 */ /* 0x000e620000000800 */
[----:B------:R-:W-:Y:S02]  /*05a0*/  IMAD.MOV.U32 R7, RZ, RZ, RZ ;  /* 0x000000ffff077224 */ /* 0x000fe400078e00ff */
[----:B------:R-:W-:Y:S01]  /*05b0*/  ISETP.NE.AND P1, PT, R0, 0x3, PT ;  /* 0x000000030000780c */ /* 0x000fe20003f25270 */
[----:B--2---:R-:W-:Y:S01]  /*05c0*/  @P3 IMAD.WIDE.U32 R16, R6, R17, R8 ;  /* 0x0000001106103225 */ /* 0x004fe200078e0008 */
[----:B0-----:R-:W-:Y:S01]  /*05d0*/  @!UP0 ULEA UR8, UR7, UR6, 0x18 ;  /* 0x0000000607088291 */ /* 0x001fe2000f8ec03f */
[----:B------:R-:W-:Y:S02]  /*05e0*/  VOTEU.ALL UP0, P0 ;  /* 0x00000000003f7886 */ /* 0x000fe40000000000 */
[----:B------:R-:W-:Y:S01]  /*05f0*/  ULDC UR6, c[0x0][0xc] ;  /* 0x0000030000067ab9 */ /* 0x000fe20000000800 */
[----:B------:R-:W-:Y:S01]  /*0600*/  ISETP.EQ.OR P0, PT, R0, RZ, !P1 ;  /* 0x000000ff0000720c */ /* 0x000fe20004f02670 */
[----:B------:R-:W-:-:S03]  /*0610*/  ULDC UR7, c[0x0][0x10] ;  /* 0x0000040000077ab9 */ /* 0x000fc60000000800 */
[C---:B------:R-:W-:Y:S01]  /*0620*/  ISETP.EQ.AND P0, PT, R10.reuse, RZ, P0 ;  /* 0x000000ff0a00720c */ /* 0x040fe20000702270 */
[----:B------:R-:W-:Y:S02]  /*0630*/  VIADD R10, R10, 0xffffffff ;  /* 0xffffffff0a0a7836 */ /* 0x000fe40000000000 */
[----:B-1----:R-:W-:Y:S01]  /*0640*/  @!P3 IMAD.WIDE.U32 R8, R11, R5, R6 ;  /* 0x000000050b08b225 */ /* 0x002fe200078e0006 */
[----:B------:R-:W0:Y:S02]  /*0650*/  FENCE.VIEW.ASYNC.S ;  /* 0x00000000000073c6 */ /* 0x000e240000000000 */
[----:B0-----:R-:W3:Y:S01]  /*0660*/  @!UP0 SYNCS.EXCH.64 URZ, [UR8+0xc0], UR4 ;  /* 0x0000c004083f85b2 */ /* 0x001ee20008000100 */
[----:B------:R-:W-:Y:S01]  /*0670*/  SEL R18, RZ, 0x1, !P0 ;  /* 0x00000001ff127807 */ /* 0x000fe20004000000 */
[----:B------:R-:W-:Y:S01]  /*0680*/  @P3 IMAD.MOV.U32 R11, RZ, RZ, RZ ;  /* 0x000000ffff0b3224 */ /* 0x000fe200078e00ff */
[----:B------:R-:W-:Y:S01]  /*0690*/  ISETP.GE.U32.AND P1, PT, R10, 0x2, PT ;  /* 0x000000020a00780c */ /* 0x000fe20003f26070 */
[----:B------:R-:W-:-:S02]  /*06a0*/  @!P3 IMAD.MOV.U32 R16, RZ, RZ, R8 ;  /* 0x000000ffff10b224 */ /* 0x000fc400078e0008 */
[----:B------:R-:W-:Y:S01]  /*06b0*/  @P3 IMAD.IADD R17, R17, 0x1, R11 ;  /* 0x0000000111113824 */ /* 0x000fe200078e020b */
[----:B------:R-:W-:Y:S01]  /*06c0*/  SEL R18, R18, 0x2, P1 ;  /* 0x0000000212127807 */ /* 0x000fe20000800000 */
[----:B------:R-:W-:Y:S01]  /*06d0*/  @!P3 IMAD.MOV.U32 R17, RZ, RZ, R9 ;  /* 0x000000ffff11b224 */ /* 0x000fe200078e0009 */
[----:B------:R0:W3:Y:S01]  /*06e0*/  @!UP1 SYNCS.EXCH.64 URZ, [UR8+0xc8], UR4 ;  /* 0x0000c804083f95b2 */ /* 0x0000e20008000100 */
[----:B------:R-:W-:Y:S01]  /*06f0*/  NOP ;  /* 0x0000000000007918 */ /* 0x000fe20000000000 */
[----:B0-----:R-:W-:-:S03]  /*0700*/  UIMAD.WIDE.U32 UR4, UR6, UR7, URZ ;  /* 0x00000007060472a5 */ /* 0x001fc6000f8e003f */
[----:B------:R-:W-:Y:S02]  /*0710*/  ULDC UR6, c[0x0][0x14] ;  /* 0x0000050000067ab9 */ /* 0x000fe40000000800 */
[----:B------:R-:W-:Y:S02]  /*0720*/  UIMAD.WIDE.U32 UR36, UR4, UR6, URZ ;  /* 0x00000006042472a5 */ /* 0x000fe4000f8e003f */
[----:B------:R-:W-:-:S04]  /*0730*/  UIMAD UR42, UR5, UR6, URZ ;  /* 0x00000006052a72a4 */ /* 0x000fc8000f8e023f */
[----:B------:R-:W-:Y:S01]  /*0740*/  UIADD3 UR42, UR37, UR42, URZ ;  /* 0x0000002a252a7290 */ /* 0x000fe2000fffe03f */
[----:B---34-:R-:W-:Y:S06]  /*0750*/  BAR.SYNC.DEFER_BLOCKING 0x0 ;  /* 0x0000000000007b1d */ /* 0x018fec0000010000 */
[----:B------:R-:W-:Y:S05]  /*0760*/  @!P2 BRA `(.L_x_4) ;  /* 0x000000680084a947 */ /* 0x000fea0003800000 */
[----:B------:R-:W-:-:S13]  /*0770*/  ISETP.GT.U32.AND P0, PT, R10, 0x1, PT ;  /* 0x000000010a00780c */ /* 0x000fda0003f04070 */
[----:B------:R-:W-:Y:S05]  /*0780*/  @P0 EXIT ;  /* 0x000000000000094d */ /* 0x000fea0003800000 */
[----:B------:R-:W-:Y:S01]  /*0790*/  ULDC.64 UR4, c[0x0][0x650] ;  /* 0x0001940000047ab9 */ /* 0x000fe20000000a00 */
[----:B------:R-:W-:Y:S01]  /*07a0*/  PRMT R0, RZ, 0x7610, R0 ;  /* 0x00007610ff007816 */ /* 0x000fe20000000000 */
[----:B------:R-:W-:Y:S01]  /*07b0*/  IMAD.MOV.U32 R107, RZ, RZ, -0x1 ;  /* 0xffffffffff6b7424 */ /* 0x000fe200078e00ff */
[----:B------:R-:W-:Y:S01]  /*07c0*/  ISETP.GE.U32.AND P0, PT, R16, UR4, PT ;  /* 0x0000000410007c0c */ /* 0x000fe2000bf06070 */
[----:B------:R-:W-:Y:S02]  /*07d0*/  IMAD.MOV.U32 R100, RZ, RZ, -0x1 ;  /* 0xffffffffff647424 */ /* 0x000fe400078e00ff */
[----:B------:R-:W-:Y:S01]  /*07e0*/  IMAD.MOV.U32 R19, RZ, RZ, -0x1 ;  /* 0xffffffffff137424 */ /* 0x000fe200078e00ff */
[----:B------:R-:W-:-:S13]  /*07f0*/  ISETP.GE.U32.AND.EX P0, PT, R17, UR5, PT, P0 ;  /* 0x0000000511007c0c */ /* 0x000fda000bf06100 */
[----:B------:R-:W-:Y:S05]  /*0800*/  @P0 BRA `(.L_x_5) ;  /* 0x0000000400580947 */ /* 0x000fea0003800000 */
[----:B------:R-:W0:Y:S01]  /*0810*/  LDC.64 R20, c[0x0][0x628] ;  /* 0x00018a00ff147b82 */ /* 0x000e220000000a00 */
[----:B------:R-:W-:Y:S02]  /*0820*/  IMAD.MOV.U32 R8, RZ, RZ, R16 ;  /* 0x000000ffff087224 */ /* 0x000fe400078e0010 */
[----:B------:R-:W-:-:S05]  /*0830*/  IMAD.MOV.U32 R9, RZ, RZ, R17 ;  /* 0x000000ffff097224 */ /* 0x000fca00078e0011 */
[----:B------:R-:W1:Y:S08]  /*0840*/  LDC R0, c[0x0][0x630] ;  /* 0x00018c00ff007b82 */ /* 0x000e700000000800 */
[----:B------:R-:W2:Y:S01]  /*0850*/  LDC.64 R22, c[0x0][0x620] ;  /* 0x00018800ff167b82 */ /* 0x000ea20000000a00 */
[----:B0-----:R-:W-:-:S04]  /*0860*/  ISETP.NE.U32.AND P0, PT, R20, RZ, PT ;  /* 0x000000ff1400720c */ /* 0x001fc80003f05070 */
[----:B------:R-:W-:-:S13]  /*0870*/  ISETP.NE.AND.EX P0, PT, R21, RZ, PT, P0 ;  /* 0x000000ff1500720c */ /* 0x000fda0003f05300 */
[----:B-12---:R-:W-:Y:S05]  /*0880*/  @!P0 BRA `(.L_x_6) ;  /* 0x0000000000288947 */ /* 0x006fea0003800000 */
[----:B------:R-:W0:Y:S02]  /*0890*/  LDC R13, c[0x0][0x634] ;  /* 0x00018d00ff0d7b82 */ /* 0x000e240000000800 */
[----:B0-----:R-:W-:-:S05]  /*08a0*/  IADD3 R13, P0, R16, R13, RZ ;  /* 0x0000000d100d7210 */ /* 0x001fca0007f1e0ff */
[----:B------:R-:W-:-:S04]  /*08b0*/  IMAD.X R15, RZ, RZ, R17, P0 ;  /* 0x000000ffff0f7224 */ /* 0x000fc800000e0611 */
[----:B------:R-:W-:-:S04]  /*08c0*/  IMAD.WIDE.U32 R8, R15, R20, RZ ;  /* 0x000000140f087225 */ /* 0x000fc800078e00ff */
[----:B------:R-:W-:-:S04]  /*08d0*/  IMAD.WIDE.U32 R10, P0, R13, R21, R8 ;  /* 0x000000150d0a7225 */ /* 0x000fc80007800008 */
[----:B------:R-:W-:-:S04]  /*08e0*/  IMAD.WIDE.U32 R8, R13, R20, RZ ;  /* 0x000000140d087225 */ /* 0x000fc800078e00ff */
[----:B------:R-:W-:Y:S01]  /*08f0*/  IMAD.X R13, RZ, RZ, RZ, P0 ;  /* 0x000000ffff0d7224 */ /* 0x000fe200000e06ff */
[----:B------:R-:W-:Y:S01]  /*0900*/  IADD3 RZ, P0, R9, R10, RZ ;  /* 0x0000000a09ff7210 */ /* 0x000fe20007f1e0ff */
[----:B------:R-:W-:-:S04]  /*0910*/  IMAD.MOV.U32 R12, RZ, RZ, R11 ;  /* 0x000000ffff0c7224 */ /* 0x000fc800078e000b */
[----:B------:R-:W-:-:S08]  /*0920*/  IMAD.WIDE.U32.X R8, R15, R21, R12, P0 ;  /* 0x000000150f087225 */ /* 0x000fd000000e040c */
.L_x_6:
[-CC-:B------:R-:W-:Y:S01]  /*0930*/  SHF.R.U64 R25, R8, R0.reuse, R9.reuse ;  /* 0x0000000008197219 */ /* 0x180fe20000001209 */
[----:B------:R-:W0:Y:S01]  /*0940*/  LDC R12, c[0x0][0x618] ;  /* 0x00018600ff0c7b82 */ /* 0x000e220000000800 */
[----:B------:R-:W-:Y:S01]  /*0950*/  SHF.R.U32.HI R7, RZ, R0, R9 ;  /* 0x00000000ff077219 */ /* 0x000fe20000011609 */
[----:B------:R-:W-:Y:S01]  /*0960*/  ULDC UR4, c[0x0][0x150] ;  /* 0x0000540000047ab9 */ /* 0x000fe20000000800 */
[----:B------:R-:W-:Y:S02]  /*0970*/  IADD3 R11, P0, RZ, -R25, RZ ;  /* 0x80000019ff0b7210 */ /* 0x000fe40007f1e0ff */
[----:B------:R-:W-:-:S03]  /*0980*/  I2FP.F32.U32 R0, R6 ;  /* 0x0000000600007245 */ /* 0x000fc60000201000 */
[----:B------:R-:W1:Y:S01]  /*0990*/  LDC.64 R30, c[0x0][0x640] ;  /* 0x00019000ff1e7b82 */ /* 0x000e620000000a00 */
[----:B------:R-:W-:Y:S02]  /*09a0*/  IMAD.X R13, RZ, RZ, ~R7, P0 ;  /* 0x000000ffff0d7224 */ /* 0x000fe400000e0e07 */
[----:B------:R-:W-:Y:S01]  /*09b0*/  FMUL R0, R0, UR4 ;  /* 0x0000000400007c20 */ /* 0x000fe20008400000 */
[----:B------:R-:W-:Y:S01]  /*09c0*/  IMAD.WIDE.U32 R8, R11, R22, R16 ;  /* 0x000000160b087225 */ /* 0x000fe200078e0010 */
[----:B------:R-:W-:-:S03]  /*09d0*/  ULDC UR4, c[0x0][0x154] ;  /* 0x0000550000047ab9 */ /* 0x000fc60000000800 */
[----:B------:R-:W-:Y:S01]  /*09e0*/  IMAD R10, R13, R22, RZ ;  /* 0x000000160d0a7224 */ /* 0x000fe200078e02ff */
[----:B------:R-:W2:Y:S01]  /*09f0*/  LDC R7, c[0x0][0x144] ;  /* 0x00005100ff077b82 */ /* 0x000ea20000000800 */
[----:B------:R-:W3:Y:S02]  /*0a00*/  F2I.U32.TRUNC.NTZ R0, R0 ;  /* 0x0000000000007305 */ /* 0x000ee4000020f000 */
[----:B------:R-:W-:-:S04]  /*0a10*/  IMAD R11, R11, R23, R10 ;  /* 0x000000170b0b7224 */ /* 0x000fc800078e020a */
[----:B------:R-:W-:Y:S01]  /*0a20*/  IMAD.IADD R9, R9, 0x1, R11 ;  /* 0x0000000109097824 */ /* 0x000fe200078e020b */
[----:B------:R-:W4:Y:S01]  /*0a30*/  LDC R24, c[0x0][0x608] ;  /* 0x00018200ff187b82 */ /* 0x000f220000000800 */
[----:B------:R-:W-:-:S03]  /*0a40*/  IMAD.MOV.U32 R11, RZ, RZ, -0x1 ;  /* 0xffffffffff0b7424 */ /* 0x000fc600078e00ff */
[-CC-:B0-----:R-:W-:Y:S02]  /*0a50*/  SHF.R.U64 R22, R8, R12.reuse, R9.reuse ;  /* 0x0000000c08167219 */ /* 0x181fe40000001209 */
[----:B------:R-:W-:Y:S02]  /*0a60*/  I2FP.F32.U32 R8, R5 ;  /* 0x0000000500087245 */ /* 0x000fe40000201000 */
[----:B------:R-:W0:Y:S01]  /*0a70*/  LDC R28, c[0x0][0x658] ;  /* 0x00019600ff1c7b82 */ /* 0x000e220000000800 */
[----:B-1----:R-:W-:Y:S01]  /*0a80*/  ISETP.NE.U32.AND P0, PT, R30, RZ, PT ;  /* 0x000000ff1e00720c */ /* 0x002fe20003f05070 */
[----:B---3--:R-:W-:Y:S02]  /*0a90*/  IMAD.MOV R10, RZ, RZ, -R0 ;  /* 0x000000ffff0a7224 */ /* 0x008fe400078e0a00 */
[----:B------:R-:W-:Y:S01]  /*0aa0*/  FMUL R8, R8, UR4 ;  /* 0x0000000408087c20 */ /* 0x000fe20008400000 */
[----:B------:R-:W-:Y:S02]  /*0ab0*/  SHF.R.U32.HI R9, RZ, R12, R9 ;  /* 0x0000000cff097219 */ /* 0x000fe40000011609 */
[----:B------:R-:W-:Y:S01]  /*0ac0*/  ISETP.NE.AND.EX P0, PT, R31, RZ, PT, P0 ;  /* 0x000000ff1f00720c */ /* 0x000fe20003f05300 */
[----:B------:R1:W3:Y:S01]  /*0ad0*/  F2I.U32.TRUNC.NTZ R15, R8 ;  /* 0x00000008000f7305 */ /* 0x0002e2000020f000 */
[----:B------:R-:W1:Y:S01]  /*0ae0*/  LDC R20, c[0x0][0x148] ;  /* 0x00005200ff147b82 */ /* 0x000e620000000800 */
[----:B--2---:R-:W-:-:S07]  /*0af0*/  IMAD R0, R7, R10, R6 ;  /* 0x0000000a07007224 */ /* 0x004fce00078e0206 */
[----:B------:R-:W2:Y:S01]  /*0b00*/  LDC R26, c[0x0][0x600] ;  /* 0x00018000ff1a7b82 */ /* 0x000ea20000000800 */
[-CC-:B----4-:R-:W-:Y:S02]  /*0b10*/  SHF.R.U64 R32, R22, R24.reuse, R9.reuse ;  /* 0x0000001816207219 */ /* 0x190fe40000001209 */
[----:B------:R-:W-:Y:S01]  /*0b20*/  SHF.R.U32.HI R7, RZ, R24, R9 ;  /* 0x00000018ff077219 */ /* 0x000fe20000011609 */
[----:B------:R-:W-:-:S04]  /*0b30*/  IMAD.MOV.U32 R9, RZ, RZ, 0x1 ;  /* 0x00000001ff097424 */ /* 0x000fc800078e00ff */
[----:B------:R-:W4:Y:S01]  /*0b40*/  LDC R21, c[0x0][0x648] ;  /* 0x00019200ff157b82 */ /* 0x000f220000000800 */
[-C--:B0-----:R-:W-:Y:S02]  /*0b50*/  SHF.L.U32 R6, R11, R28.reuse, RZ ;  /* 0x0000001c0b067219 */ /* 0x081fe400000006ff */
[--C-:B------:R-:W-:Y:S02]  /*0b60*/  SHF.R.U64 R24, R32, R28, R7.reuse ;  /* 0x0000001c20187219 */ /* 0x100fe40000001207 */
[----:B------:R-:W-:Y:S02]  /*0b70*/  LOP3.LUT R13, RZ, R6, RZ, 0x33, !PT ;  /* 0x00000006ff0d7212 */ /* 0x000fe400078e33ff */
[-C--:B------:R-:W-:Y:S01]  /*0b80*/  SHF.R.U32.HI R7, RZ, R28.reuse, R7 ;  /* 0x0000001cff077219 */ /* 0x080fe20000011607 */
[----:B------:R-:W0:Y:S01]  /*0b90*/  LDC R23, c[0x0][0x638] ;  /* 0x00018e00ff177b82 */ /* 0x000e220000000800 */
[----:B------:R-:W-:Y:S01]  /*0ba0*/  SHF.L.U32 R12, R9, R28, RZ ;  /* 0x0000001c090c7219 */ /* 0x000fe200000006ff */
[----:B------:R-:W-:-:S06]  /*0bb0*/  IMAD.MOV.U32 R6, RZ, RZ, R24 ;  /* 0x000000ffff067224 */ /* 0x000fcc00078e0018 */
[----:B------:R-:W0:Y:S01]  /*0bc0*/  LDC R107, c[0x0][0x610] ;  /* 0x00018400ff6b7b82 */ /* 0x000e220000000800 */
[----:B-1-3--:R-:W-:Y:S05]  /*0bd0*/  @!P0 BRA `(.L_x_7) ;  /* 0x0000000000288947 */ /* 0x00afea0003800000 */
[----:B------:R-:W1:Y:S02]  /*0be0*/  LDC R11, c[0x0][0x64c] ;  /* 0x00019300ff0b7b82 */ /* 0x000e640000000800 */
[----:B-1----:R-:W-:-:S05]  /*0bf0*/  IADD3 R11, P0, R24, R11, RZ ;  /* 0x0000000b180b7210 */ /* 0x002fca0007f1e0ff */
        /* <DEDUP_REMOVED lines=8> */
.L_x_7:
[----:B----4-:R-:W-:Y:S01]  /*0c80*/  SHF.R.U64 R6, R6, R21, R7 ;  /* 0x0000001506067219 */ /* 0x010fe20000001207 */
[----:B--2---:R-:W-:Y:S01]  /*0c90*/  VIADD R7, R26, 0xffffffff ;  /* 0xffffffff1a077836 */ /* 0x004fe20000000000 */
[----:B------:R-:W-:Y:S01]  /*0ca0*/  LOP3.LUT R13, R32, R13, RZ, 0xc0, !PT ;  /* 0x0000000d200d7212 */ /* 0x000fe200078ec0ff */
[----:B------:R-:W-:Y:S02]  /*0cb0*/  IMAD.MOV R15, RZ, RZ, -R15 ;  /* 0x000000ffff0f7224 */ /* 0x000fe400078e0a0f */
[----:B------:R-:W-:Y:S02]  /*0cc0*/  IMAD.MOV R8, RZ, RZ, -R6 ;  /* 0x000000ffff087224 */ /* 0x000fe400078e0a06 */
[----:B------:R-:W-:Y:S01]  /*0cd0*/  IMAD R13, R12, R6, R13 ;  /* 0x000000060c0d7224 */ /* 0x000fe200078e020d */
[----:B------:R-:W-:Y:S01]  /*0ce0*/  LOP3.LUT R6, R22, R7, RZ, 0xc0, !PT ;  /* 0x0000000716067212 */ /* 0x000fe200078ec0ff */
[----:B------:R-:W-:Y:S02]  /*0cf0*/  @P3 IMAD R0, R20, R15, R5 ;  /* 0x0000000f14003224 */ /* 0x000fe400078e0205 */
[----:B0-----:R-:W-:-:S02]  /*0d00*/  IMAD R5, R8, R23, R24 ;  /* 0x0000001708057224 */ /* 0x001fc400078e0218 */
[----:B------:R-:W-:Y:S02]  /*0d10*/  IMAD R107, R13, R107, R0 ;  /* 0x0000006b0d6b7224 */ /* 0x000fe400078e0200 */
[----:B------:R-:W-:Y:S02]  /*0d20*/  IMAD R6, R5, R26, R6 ;  /* 0x0000001a05067224 */ /* 0x000fe400078e0206 */
[----:B------:R-:W-:Y:S02]  /*0d30*/  IMAD.MOV.U32 R0, RZ, RZ, 0x1 ;  /* 0x00000001ff007424 */ /* 0x000fe400078e00ff */
[----:B------:R-:W-:Y:S01]  /*0d40*/  IMAD.MOV.U32 R19, RZ, RZ, R25 ;  /* 0x000000ffff137224 */ /* 0x000fe200078e0019 */
[----:B------:R-:W-:Y:S02]  /*0d50*/  SEL R100, R6, R107, !P3 ;  /* 0x0000006b06647207 */ /* 0x000fe40005800000 */
[----:B------:R-:W-:-:S07]  /*0d60*/  SEL R107, R107, R6, !P3 ;  /* 0x000000066b6b7207 */ /* 0x000fce0005800000 */
.L_x_5:
[----:B------:R-:W-:-:S08]  /*0d70*/  NOP ;  /* 0x0000000000007918 */ /* 0x000fd00000000000 */
[----:B------:R-:W0:Y:S02]  /*0d80*/  USETMAXREG.TRY_ALLOC.CTAPOOL UP0, 0xe8 ;  /* 0x000000e8000079c8 */ /* 0x000e240008000600 */
[----:B0-----:R-:W-:-:S13]  /*0d90*/  PLOP3.LUT P0, PT, PT, PT, UP0, 0x80, 0x0 ;  /* 0x000000000000781c */ /* 0x001fda0003f0f008 */
[----:B------:R-:W-:Y:S05]  /*0da0*/  @!P0 BRA `(.L_x_5) ;  /* 0xfffffffc00f08947 */ /* 0x000fea000383ffff */
[----:B------:R-:W-:Y:S01]  /*0db0*/  ULDC.64 UR4, c[0x0][0x598] ;  /* 0x0001660000047ab9 */ /* 0x000fe20000000a00 */
[----:B------:R-:W-:Y:S01]  /*0dc0*/  ULDC.64 UR38, c[0x0][0x208] ;  /* 0x0000820000267ab9 */ /* 0x000fe20000000a00 */
[----:B------:R-:W-:-:S04]  /*0dd0*/  ISETP.NE.U32.AND P0, PT, RZ, UR4, PT ;  /* 0x00000004ff007c0c */ /* 0x000fc8000bf05070 */
[----:B------:R-:W-:-:S13]  /*0de0*/  ISETP.NE.AND.EX P0, PT, RZ, UR5, PT, P0 ;  /* 0x00000005ff007c0c */ /* 0x000fda000bf05300 */
[----:B------:R-:W-:Y:S05]  /*0df0*/  @!P0 BRA `(.L_x_8) ;  /* 0x00000000001c8947 */ /* 0x000fea0003800000 */
[----:B------:R-:W0:Y:S02]  /*0e00*/  LDC.64 R6, c[0x0][0x598] ;  /* 0x00016600ff067b82 */ /* 0x000e240000000a00 */
[----:B0-----:R-:W2:Y:S02]  /*0e10*/  LDG.E.64 R6, desc[UR38][R6.64] ;  /* 0x0000002606067981 */ /* 0x001ea4000c1e1b00 */
[----:B--2---:R-:W-:-:S04]  /*0e20*/  ISETP.NE.U32.AND P0, PT, R6, RZ, PT ;  /* 0x000000ff0600720c */ /* 0x004fc80003f05070 */
[----:B------:R-:W-:-:S13]  /*0e30*/  ISETP.NE.AND.EX P0, PT, R7, RZ, PT, P0 ;  /* 0x000000ff0700720c */ /* 0x000fda0003f05300 */
[----:B------:R-:W-:Y:S05]  /*0e40*/  @!P0 BRA `(.L_x_8) ;  /* 0x0000000000088947 */ /* 0x000fea0003800000 */
[----:B------:R0:W5:Y:S01]  /*0e50*/  LD.E R88, desc[UR38][R6.64] ;  /* 0x0000002606587980 */ /* 0x000162000c101900 */
[----:B------:R-:W-:Y:S05]  /*0e60*/  BRA `(.L_x_9) ;  /* 0x0000000000247947 */ /* 0x000fea0003800000 */
.L_x_8:
[----:B------:R-:W-:Y:S02]  /*0e70*/  ULDC.64 UR4, c[0x0][0x588] ;  /* 0x0001620000047ab9 */ /* 0x000fe40000000a00 */
[----:B------:R-:W-:-:S04]  /*0e80*/  ISETP.NE.U32.AND P0, PT, RZ, UR4, PT ;  /* 0x00000004ff007c0c */ /* 0x000fc8000bf05070 */
[----:B------:R-:W-:-:S13]  /*0e90*/  ISETP.NE.AND.EX P0, PT, RZ, UR5, PT, P0 ;  /* 0x00000005ff007c0c */ /* 0x000fda000bf05300 */
[----:B------:R-:W-:Y:S05]  /*0ea0*/  @!P0 BRA `(.L_x_10) ;  /* 0x00000000000c8947 */ /* 0x000fea0003800000 */
[----:B------:R-:W0:Y:S02]  /*0eb0*/  LDC.64 R88, c[0x0][0x588] ;  /* 0x00016200ff587b82 */ /* 0x000e240000000a00 */
[----:B0-----:R1:W5:Y:S01]  /*0ec0*/  LDG.E R88, desc[UR38][R88.64] ;  /* 0x0000002658587981 */ /* 0x001362000c1e1900 */
[----:B------:R-:W-:Y:S05]  /*0ed0*/  BRA `(.L_x_9) ;  /* 0x0000000000087947 */ /* 0x000fea0003800000 */
.L_x_10:
[----:B------:R-:W-:Y:S02]  /*0ee0*/  ULDC UR4, c[0x0][0x580] ;  /* 0x0001600000047ab9 */ /* 0x000fe40000000800 */
[----:B------:R-:W-:-:S07]  /*0ef0*/  IMAD.U32 R88, RZ, RZ, UR4 ;  /* 0x00000004ff587e24 */ /* 0x000fce000f8e00ff */
.L_x_9:
[----:B------:R-:W-:Y:S02]  /*0f00*/  ULDC.64 UR4, c[0x0][0x5a0] ;  /* 0x0001680000047ab9 */ /* 0x000fe40000000a00 */
[----:B------:R-:W-:-:S04]  /*0f10*/  ISETP.NE.U32.AND P0, PT, RZ, UR4, PT ;  /* 0x00000004ff007c0c */ /* 0x000fc8000bf05070 */
[----:B------:R-:W-:-:S13]  /*0f20*/  ISETP.NE.AND.EX P0, PT, RZ, UR5, PT, P0 ;  /* 0x00000005ff007c0c */ /* 0x000fda000bf05300 */
[----:B------:R-:W-:Y:S05]  /*0f30*/  @!P0 BRA `(.L_x_11) ;  /* 0x00000000001c8947 */ /* 0x000fea0003800000 */
[----:B0-----:R-:W0:Y:S02]  /*0f40*/  LDC.64 R6, c[0x0][0x5a0] ;  /* 0x00016800ff067b82 */ /* 0x001e240000000a00 */
[----:B0-----:R-:W2:Y:S02]  /*0f50*/  LDG.E.64 R6, desc[UR38][R6.64] ;  /* 0x0000002606067981 */ /* 0x001ea4000c1e1b00 */
[----:B--2---:R-:W-:-:S04]  /*0f60*/  ISETP.NE.U32.AND P0, PT, R6, RZ, PT ;  /* 0x000000ff0600720c */ /* 0x004fc80003f05070 */
[----:B------:R-:W-:-:S13]  /*0f70*/  ISETP.NE.AND.EX P0, PT, R7, RZ, PT, P0 ;  /* 0x000000ff0700720c */ /* 0x000fda0003f05300 */
[----:B------:R-:W-:Y:S05]  /*0f80*/  @!P0 BRA `(.L_x_11) ;  /* 0x0000000000088947 */ /* 0x000fea0003800000 */
[----:B-1----:R0:W5:Y:S01]  /*0f90*/  LD.E R89, desc[UR38][R6.64] ;  /* 0x0000002606597980 */ /* 0x002162000c101900 */
[----:B------:R-:W-:Y:S05]  /*0fa0*/  BRA `(.L_x_12) ;  /* 0x0000000000247947 */ /* 0x000fea0003800000 */
.L_x_11:
[----:B------:R-:W-:Y:S02]  /*0fb0*/  ULDC.64 UR4, c[0x0][0x590] ;  /* 0x0001640000047ab9 */ /* 0x000fe40000000a00 */
[----:B------:R-:W-:-:S04]  /*0fc0*/  ISETP.NE.U32.AND P0, PT, RZ, UR4, PT ;  /* 0x00000004ff007c0c */ /* 0x000fc8000bf05070 */
[----:B------:R-:W-:-:S13]  /*0fd0*/  ISETP.NE.AND.EX P0, PT, RZ, UR5, PT, P0 ;  /* 0x00000005ff007c0c */ /* 0x000fda000bf05300 */
[----:B------:R-:W-:Y:S05]  /*0fe0*/  @!P0 BRA `(.L_x_13) ;  /* 0x00000000000c8947 */ /* 0x000fea0003800000 */
[----:B0-----:R-:W1:Y:S02]  /*0ff0*/  LDC.64 R6, c[0x0][0x590] ;  /* 0x00016400ff067b82 */ /* 0x001e640000000a00 */
[----:B-1----:R1:W5:Y:S01]  /*1000*/  LDG.E R89, desc[UR38][R6.64] ;  /* 0x0000002606597981 */ /* 0x002362000c1e1900 */
[----:B------:R-:W-:Y:S05]  /*1010*/  BRA `(.L_x_12) ;  /* 0x0000000000087947 */ /* 0x000fea0003800000 */
.L_x_13:
[----:B------:R-:W-:Y:S02]  /*1020*/  ULDC UR4, c[0x0][0x584] ;  /* 0x0001610000047ab9 */ /* 0x000fe40000000800 */
[----:B-1----:R-:W-:-:S07]  /*1030*/  IMAD.U32 R89, RZ, RZ, UR4 ;  /* 0x00000004ff597e24 */ /* 0x002fce000f8e00ff */
.L_x_12:
[----:B------:R-:W-:-:S13]  /*1040*/  LOP3.LUT P0, RZ, R0, 0xff, RZ, 0xc0, !PT ;  /* 0x000000ff00ff7812 */ /* 0x000fda000780c0ff */
[----:B------:R-:W-:Y:S05]  /*1050*/  @!P0 EXIT ;  /* 0x000000000000894d */ /* 0x000fea0003800000 */
[----:B------:R-:W2:Y:S01]  /*1060*/  LDC R91, c[0x0][0x658] ;  /* 0x00019600ff5b7b82 */ /* 0x000ea20000000800 */
[----:B------:R-:W-:Y:S01]  /*1070*/  ULDC.64 UR6, c[0x0][0x288] ;  /* 0x0000a20000067ab9 */ /* 0x000fe20000000a00 */
[----:B------:R-:W-:Y:S01]  /*1080*/  LOP3.LUT R14, R14, 0x1, RZ, 0xc0, !PT ;  /* 0x000000010e0e7812 */ /* 0x000fe200078ec0ff */
[----:B------:R-:W-:Y:S01]  /*1090*/  UIADD3 UR4, UR7, 0x1f, URZ ;  /* 0x0000001f07047890 */ /* 0x000fe2000fffe03f */
[----:B------:R-:W-:Y:S01]  /*10a0*/  SHF.R.U32.HI R0, RZ, 0x2, R3 ;  /* 0x00000002ff007819 */ /* 0x000fe20000011603 */
[----:B------:R-:W-:Y:S01]  /*10b0*/  IMAD.U32 R5, RZ, RZ, UR6 ;  /* 0x00000006ff057e24 */ /* 0x000fe2000f8e00ff */
[----:B------:R-:W-:Y:S01]  /*10c0*/  SHF.R.U32.HI R4, RZ, 0x1, R4 ;  /* 0x00000001ff047819 */ /* 0x000fe20000011604 */
[----:B------:R-:W-:Y:S01]  /*10d0*/  USHF.R.S32.HI UR5, URZ, 0x1f, UR4 ;  /* 0x0000001f3f057899 */ /* 0x000fe20008011404 */
[----:B------:R-:W3:Y:S01]  /*10e0*/  LDC.64 R94, c[0x0][0x5c8] ;  /* 0x00017200ff5e7b82 */ /* 0x000ee20000000a00 */
[----:B------:R-:W-:Y:S01]  /*10f0*/  LOP3.LUT R90, R3, 0x3, RZ, 0xc0, !PT ;  /* 0x00000003035a7812 */ /* 0x000fe200078ec0ff */
[----:B01----:R-:W-:Y:S01]  /*1100*/  IMAD.SHL.U32 R7, R14, 0x40, RZ ;  /* 0x000000400e077824 */ /* 0x003fe200078e00ff */
[----:B------:R-:W-:Y:S01]  /*1110*/  LOP3.LUT R0, R0, 0x7, RZ, 0xc0, !PT ;  /* 0x0000000700007812 */ /* 0x000fe200078ec0ff */
[----:B------:R-:W-:Y:S01]  /*1120*/  ULEA.HI UR5, UR5, UR4, URZ, 0x5 ;  /* 0x0000000405057291 */ /* 0x000fe2000f8f283f */
[----:B------:R-:W-:Y:S01]  /*1130*/  LOP3.LUT R23, R4, 0x30, RZ, 0xc0, !PT ;  /* 0x0000003004177812 */ /* 0x000fe200078ec0ff */
[----:B------:R-:W-:Y:S01]  /*1140*/  IMAD R90, R90, -0x2, R5 ;  /* 0xfffffffe5a5a7824 */ /* 0x000fe200078e0205 */
[--C-:B------:R-:W-:Y:S01]  /*1150*/  LOP3.LUT R22, R7, 0x40, R0.reuse, 0xe2, !PT ;  /* 0x0000004007167812 */ /* 0x100fe200078ee200 */
[----:B------:R-:W-:Y:S01]  /*1160*/  USHF.R.S32.HI UR43, URZ, 0x5, UR5 ;  /* 0x000000053f2b7899 */ /* 0x000fe20008011405 */
[----:B------:R-:W-:Y:S01]  /*1170*/  IADD3 R5, RZ, -R23, -R0 ;  /* 0x80000017ff057210 */ /* 0x000fe20007ffe800 */
[----:B------:R-:W-:Y:S01]  /*1180*/  IMAD.MOV.U32 R0, RZ, RZ, -0x1 ;  /* 0xffffffffff007424 */ /* 0x000fe200078e00ff */
[C---:B------:R-:W-:Y:S01]  /*1190*/  LOP3.LUT R97, R3.reuse, 0x80, RZ, 0xc0, !PT ;  /* 0x0000008003617812 */ /* 0x040fe200078ec0ff */
[----:B------:R-:W-:Y:S01]  /*11a0*/  IMAD.MOV.U32 R4, RZ, RZ, 0x1 ;  /* 0x00000001ff047424 */ /* 0x000fe200078e00ff */
[----:B------:R-:W-:Y:S01]  /*11b0*/  UISETP.LT.AND UP0, UPT, UR43, 0x1, UPT ;  /* 0x000000012b00788c */ /* 0x000fe2000bf01270 */
[----:B------:R-:W-:Y:S01]  /*11c0*/  IMAD R5, R14, -0x40, R5 ;  /* 0xffffffc00e057824 */ /* 0x000fe200078e0205 */
[----:B------:R-:W-:Y:S01]  /*11d0*/  ULDC UR4, c[0x0][0x284] ;  /* 0x0000a10000047ab9 */ /* 0x000fe20000000800 */
[----:B--2---:R-:W-:Y:S01]  /*11e0*/  SHF.L.U32 R0, R0, R91, RZ ;  /* 0x0000005b00007219 */ /* 0x004fe200000006ff */
[----:B------:R-:W-:Y:S01]  /*11f0*/  USEL UR44, UR43, 0x1, UP0 ;  /* 0x000000012b2c7887 */ /* 0x000fe20008000000 */
[----:B------:R-:W-:Y:S01]  /*1200*/  LOP3.LUT R22, R22, R23, RZ, 0xfc, !PT ;  /* 0x0000001716167212 */ /* 0x000fe200078efcff */
[----:B------:R-:W-:Y:S01]  /*1210*/  IMAD.SHL.U32 R96, R3, 0x2, RZ ;  /* 0x0000000203607824 */ /* 0x000fe200078e00ff */
[----:B------:R-:W-:Y:S01]  /*1220*/  SHF.L.U32 R91, R4, R91, RZ ;  /* 0x0000005b045b7219 */ /* 0x000fe200000006ff */
[----:B------:R-:W-:Y:S01]  /*1230*/  VIADD R99, R5, UR4 ;  /* 0x0000000405637c36 */ /* 0x000fe20008000000 */
[----:B------:R-:W-:Y:S01]  /*1240*/  LOP3.LUT R112, R18, 0x1, RZ, 0xfc, !PT ;  /* 0x0000000112707812 */ /* 0x000fe200078efcff */
[----:B------:R-:W-:Y:S01]  /*1250*/  IMAD.MOV.U32 R23, RZ, RZ, RZ ;  /* 0x000000ffff177224 */ /* 0x000fe200078e00ff */
[C-C-:B---3--:R-:W-:Y:S01]  /*1260*/  SHF.L.U64.HI R92, R94.reuse, 0x7, R95.reuse ;  /* 0x000000075e5c7819 */ /* 0x148fe2000001025f */
[----:B------:R-:W-:Y:S01]  /*1270*/  UIADD3 UR44, UR43, -UR44, URZ ;  /* 0x8000002c2b2c7290 */ /* 0x000fe2000fffe03f */
[C---:B------:R-:W-:Y:S01]  /*1280*/  SHF.L.U64.HI R93, R94.reuse, 0x3, R95 ;  /* 0x000000035e5d7819 */ /* 0x040fe2000001025f */
[C---:B------:R-:W-:Y:S01]  /*1290*/  IMAD.SHL.U32 R95, R94.reuse, 0x80, RZ ;  /* 0x000000805e5f7824 */ /* 0x040fe200078e00ff */
[----:B------:R-:W-:Y:S01]  /*12a0*/  SHF.R.U32.HI R97, RZ, 0x7, R97 ;  /* 0x00000007ff617819 */ /* 0x000fe20000011661 */
[----:B------:R-:W-:Y:S01]  /*12b0*/  IMAD.SHL.U32 R94, R94, 0x8, RZ ;  /* 0x000000085e5e7824 */ /* 0x000fe200078e00ff */
[----:B------:R-:W-:Y:S01]  /*12c0*/  LOP3.LUT R98, RZ, R0, RZ, 0x33, !PT ;  /* 0x00000000ff627212 */ /* 0x000fe200078e33ff */
[----:B------:R-:W-:Y:S01]  /*12d0*/  UMOV UR40, URZ ;  /* 0x0000003f00287c82 */ /* 0x000fe20008000000 */
[----:B------:R-:W-:-:S05]  /*12e0*/  UMOV UR41, URZ ;  /* 0x0000003f00297c82 */ /* 0x000fca0008000000 */
.L_x_157:
[----:B0-----:R-:W0:Y:S01]  /*12f0*/  SHFL.IDX PT, R0, R97, RZ, 0x1f ;  /* 0x00001fff61007589 */ /* 0x001e2200000e0000 */
[----:B-1----:R-:W1:Y:S01]  /*1300*/  S2UR UR7, SR_CgaCtaId ;  /* 0x00000000000779c3 */ /* 0x002e620000008800 */
[----:B------:R-:W-:Y:S01]  /*1310*/  UMOV UR6, 0x400 ;  /* 0x0000040000067882 */ /* 0x000fe20000000000 */
[----:B0-----:R-:W-:Y:S01]  /*1320*/  R2UR UR4, R0 ;  /* 0x00000000000472ca */ /* 0x001fe200000e0000 */
[----:B-1----:R-:W-:-:S12]  /*1330*/  ULEA UR46, UR7, UR6, 0x18 ;  /* 0x00000006072e7291 */ /* 0x002fd8000f8ec03f */
[----:B------:R-:W-:-:S04]  /*1340*/  ULEA.HI UR5, UR4, UR4, URZ, 0x1 ;  /* 0x0000000404057291 */ /* 0x000fc8000f8f083f */
[----:B------:R-:W-:-:S04]  /*1350*/  ULOP3.LUT UR5, UR5, 0xffffe, URZ, 0xc0, !UPT ;  /* 0x000ffffe05057892 */ /* 0x000fc8000f8ec03f */
[----:B------:R-:W-:-:S03]  /*1360*/  UIADD3 UR5, UR4, -UR5, URZ ;  /* 0x8000000504057290 */ /* 0x000fc6000fffe03f */
[----:B------:R-:W-:Y:S01]  /*1370*/  ULDC UR4, c[0x0][0x28c] ;  /* 0x0000a30000047ab9 */ /* 0x000fe20000000800 */
[----:B------:R-:W-:Y:S01]  /*1380*/  ULEA UR5, UR5, UR46, 0xc ;  /* 0x0000002e05057291 */ /* 0x000fe2000f8e603f */
[----:B------:R-:W-:-:S03]  /*1390*/  ISETP.LT.AND P0, PT, RZ, UR4, PT ;  /* 0x00000004ff007c0c */ /* 0x000fc6000bf01270 */
[----:B------:R-:W-:-:S04]  /*13a0*/  UIADD3 UR5, UR5, 0x180, URZ ;  /* 0x0000018005057890 */ /* 0x000fc8000fffe03f */
[----:B------:R-:W-:-:S04]  /*13b0*/  USHF.R.U32.HI UR5, URZ, 0x4, UR5 ;  /* 0x000000043f057899 */ /* 0x000fc80008011605 */
[----:B------:R-:W-:-:S04]  /*13c0*/  ULOP3.LUT UR5, UR5, 0x3fff, URZ, 0xc0, !UPT ;  /* 0x00003fff05057892 */ /* 0x000fc8000f8ec03f */
[----:B------:R-:W-:Y:S01]  /*13d0*/  ULOP3.LUT UR45, UR5, 0x10000, URZ, 0xfc, !UPT ;  /* 0x00010000052d7892 */ /* 0x000fe2000f8efc3f */
[----:B--2345:R-:W-:Y:S11]  /*13e0*/  @P0 BRA `(.L_x_14) ;  /* 0x0000000000400947 */ /* 0x03cff60003800000 */
[----:B------:R-:W-:Y:S01]  /*13f0*/  MOV R0, 0x0 ;  /* 0x0000000000007802 */ /* 0x000fe20000000f00 */
[----:B------:R-:W-:Y:S01]  /*1400*/  ULDC.64 UR4, c[0x4][0x68] ;  /* 0x01001a0000047ab9 */ /* 0x000fe20000000a00 */
[----:B------:R-:W-:Y:S01]  /*1410*/  ULDC.64 UR6, c[0x4][0x8] ;  /* 0x0100020000067ab9 */ /* 0x000fe20000000a00 */
[----:B------:R-:W-:Y:S01]  /*1420*/  IMAD.U32 R4, RZ, RZ, UR4 ;  /* 0x00000004ff047e24 */ /* 0x000fe2000f8e00ff */
[----:B------:R0:W1:Y:S01]  /*1430*/  LDC.64 R14, c[0x4][R0] ;  /* 0x01000000000e7b82 */ /* 0x0000620000000a00 */
[----:B------:R-:W-:Y:S01]  /*1440*/  IMAD.U32 R5, RZ, RZ, UR5 ;  /* 0x00000005ff057e24 */ /* 0x000fe2000f8e00ff */
[----:B------:R-:W-:Y:S01]  /*1450*/  ULDC.64 UR4, c[0x4][0x70] ;  /* 0x01001c0000047ab9 */ /* 0x000fe20000000a00 */
[----:B------:R-:W-:Y:S02]  /*1460*/  IMAD.U32 R10, RZ, RZ, UR6 ;  /* 0x00000006ff0a7e24 */ /* 0x000fe4000f8e00ff */
[----:B------:R-:W-:Y:S02]  /*1470*/  IMAD.U32 R6, RZ, RZ, UR4 ;  /* 0x00000004ff067e24 */ /* 0x000fe4000f8e00ff */
[----:B------:R-:W-:-:S02]  /*1480*/  IMAD.U32 R7, RZ, RZ, UR5 ;  /* 0x00000005ff077e24 */ /* 0x000fc4000f8e00ff */
[----:B------:R-:W-:Y:S02]  /*1490*/  IMAD.U32 R11, RZ, RZ, UR7 ;  /* 0x00000007ff0b7e24 */ /* 0x000fe4000f8e00ff */
[----:B------:R-:W-:Y:S02]  /*14a0*/  IMAD.MOV.U32 R8, RZ, RZ, 0x1e1 ;  /* 0x000001e1ff087424 */ /* 0x000fe400078e00ff */
[----:B------:R-:W-:Y:S02]  /*14b0*/  IMAD.MOV.U32 R12, RZ, RZ, 0x1 ;  /* 0x00000001ff0c7424 */ /* 0x000fe400078e00ff */
[----:B0-----:R-:W-:-:S07]  /*14c0*/  IMAD.MOV.U32 R13, RZ, RZ, RZ ;  /* 0x000000ffff0d7224 */ /* 0x001fce00078e00ff */
[----:B------:R-:W-:-:S07]  /*14d0*/  LEPC R20, `(.L_x_14) ;  /* 0x000000001014794e */ /* 0x000fce0000000000 */
[----:B-1---5:R-:W-:Y:S05]  /*14e0*/  CALL.ABS.NOINC R14 ;  /* 0x000000000e007343 */ /* 0x022fea0003c00000 */
.L_x_14:
[----:B------:R-:W-:-:S13]  /*14f0*/  ISETP.NE.AND P0, PT, R112, 0x3, PT ;  /* 0x000000037000780c */ /* 0x000fda0003f05270 */
[----:B------:R-:W-:Y:S05]  /*1500*/  @!P0 BRA `(.L_x_15) ;  /* 0x0000000000048947 */ /* 0x000fea0003800000 */
[----:B------:R-:W-:Y:S01]  /*1510*/  BPT.TRAP 0x1 ;  /* 0x000000040000795c */ /* 0x000fe20000300000 */
.L_x_15:
[----:B------:R-:W-:Y:S02]  /*1520*/  IMAD.U32 R3, RZ, RZ, UR41 ;  /* 0x00000029ff037e24 */ /* 0x000fe4000f8e00ff */
[----:B------:R-:W-:-:S03]  /*1530*/  IMAD.U32 R0, RZ, RZ, UR40 ;  /* 0x00000028ff007e24 */ /* 0x000fc6000f8e00ff */
[----:B------:R-:W-:Y:S02]  /*1540*/  LEA R3, R3, UR46, 0x3 ;  /* 0x0000002e03037c11 */ /* 0x000fe4000f8e18ff */
[----:B------:R-:W-:-:S04]  /*1550*/  SHF.L.U32 R0, R0, 0x1f, RZ ;  /* 0x0000001f00007819 */ /* 0x000fc800000006ff */
[----:B------:R0:W1:Y:S01]  /*1560*/  SYNCS.PHASECHK.TRANS64.TRYWAIT P1, [R3+URZ], R0 ;  /* 0x00000000030075a7 */ /* 0x000062000802017f */
[----:B------:R-:W-:Y:S05]  /*1570*/  @!P0 BRA `(.L_x_16) ;  /* 0x0000000000048947 */ /* 0x000fea0003800000 */
[----:B------:R-:W-:Y:S01]  /*1580*/  BPT.TRAP 0x1 ;  /* 0x000000040000795c */ /* 0x000fe20000300000 */
.L_x_16:
[----:B------:R-:W-:-:S05]  /*1590*/  IMAD.U32 R4, RZ, RZ, UR44 ;  /* 0x0000002cff047e24 */ /* 0x000fca000f8e00ff */
[----:B------:R-:W-:Y:S01]  /*15a0*/  ISETP.GE.AND P2, PT, R4, 0x1, PT ;  /* 0x000000010400780c */ /* 0x000fe20003f46270 */
[----:B-1----:R-:W-:-:S12]  /*15b0*/  @P1 BRA `(.L_x_17) ;  /* 0x0000000000081947 */ /* 0x002fd80003800000 */
[----:B------:R-:W1:Y:S02]  /*15c0*/  SYNCS.PHASECHK.TRANS64.TRYWAIT P1, [R3+URZ], R0 ;  /* 0x00000000030075a7 */ /* 0x000e64000802017f */
[----:B-1----:R-:W-:Y:S05]  /*15d0*/  @!P1 BRA `(.L_x_18) ;  /* 0x0000007400549947 */ /* 0x002fea0003800000 */
.L_x_17:
[----:B------:R-:W-:Y:S05]  /*15e0*/  WARPSYNC.ALL ;  /* 0x0000000000007948 */ /* 0x000fea0003800000 */
[----:B------:R-:W-:Y:S01]  /*15f0*/  UIADD3 UR4, UR46, 0x2c180, URZ ;  /* 0x0002c1802e047890 */ /* 0x000fe2000fffe03f */
[----:B------:R-:W-:Y:S01]  /*1600*/  WARPGROUP.ARRIVE ;  /* 0x00000000000079c5 */ /* 0x000fe20000000000 */
[----:B------:R-:W-:Y:S02]  /*1610*/  ULEA UR10, UR41, UR45, 0xa ;  /* 0x0000002d290a7291 */ /* 0x000fe4000f8e503f */
[----:B------:R-:W-:Y:S01]  /*1620*/  USHF.R.U32.HI UR4, URZ, 0x4, UR4 ;  /* 0x000000043f047899 */ /* 0x000fe20008011604 */
[----:B------:R-:W-:Y:S01]  /*1630*/  UMOV UR5, 0x80000020 ;  /* 0x8000002000057882 */ /* 0x000fe20000000000 */
[----:B------:R-:W-:-:S02]  /*1640*/  UMOV UR7, 0x80000020 ;  /* 0x8000002000077882 */ /* 0x000fc40000000000 */
[----:B------:R-:W-:Y:S02]  /*1650*/  ULOP3.LUT UR4, UR4, 0x3fff, URZ, 0xc0, !UPT ;  /* 0x00003fff04047892 */ /* 0x000fe4000f8ec03f */
[----:B------:R-:W-:Y:S02]  /*1660*/  UIADD3 UR11, UR10, 0x200, URZ ;  /* 0x000002000a0b7890 */ /* 0x000fe4000fffe03f */
[----:B------:R-:W-:-:S03]  /*1670*/  ULOP3.LUT UR8, UR4, 0x10000, URZ, 0xfc, !UPT ;  /* 0x0001000004087892 */ /* 0x000fc6000f8efc3f */
[----:B------:R-:W-:Y:S01]  /*1680*/  UMOV UR4, UR10 ;  /* 0x0000000a00047c82 */ /* 0x000fe20008000000 */
[----:B------:R-:W-:-:S07]  /*1690*/  ULEA UR9, UR41, UR8, 0x8 ;  /* 0x0000000829097291 */ /* 0x000fce000f8e403f */
[----:B------:R-:W-:Y:S02]  /*16a0*/  UMOV UR6, UR9 ;  /* 0x0000000900067c82 */ /* 0x000fe40008000000 */
[----:B------:R-:W-:Y:S01]  /*16b0*/  HGMMA.64x64x16.F32 R56, gdesc[UR4], RZ, !UPT, gsb0 ;  /* 0x00e00000043879f0 */ /* 0x000fe2000c0008ff */
[----:B------:R-:W-:Y:S01]  /*16c0*/  UMOV UR4, UR11 ;  /* 0x0000000b00047c82 */ /* 0x000fe20008000000 */
[----:B------:R-:W-:Y:S01]  /*16d0*/  UMOV UR5, 0x80000020 ;  /* 0x8000002000057882 */ /* 0x000fe20000000000 */
[----:B------:R-:W-:Y:S02]  /*16e0*/  WARPGROUP.DEPBAR.LE gsb0, 0x0 ;  /* 0x00008000000079c5 */ /* 0x000fe40000010000 */
[----:B------:R-:W-:-:S06]  /*16f0*/  WARPGROUP.ARRIVE ;  /* 0x00000000000079c5 */ /* 0x000fcc0000000000 */
[----:B------:R-:W-:Y:S01]  /*1700*/  HGMMA.64x64x16.F32 R24, gdesc[UR4], RZ, !UPT, gsb0 ;  /* 0x00e00000041879f0 */ /* 0x000fe2000c0008ff */
[----:B------:R-:W-:Y:S02]  /*1710*/  UIADD3 UR4, UR10, 0x2, URZ ;  /* 0x000000020a047890 */ /* 0x000fe4000fffe03f */
[----:B------:R-:W-:Y:S01]  /*1720*/  UIADD3 UR6, UR9, 0x2, URZ ;  /* 0x0000000209067890 */ /* 0x000fe2000fffe03f */
[----:B------:R-:W-:Y:S01]  /*1730*/  UMOV UR5, 0x80000020 ;  /* 0x8000002000057882 */ /* 0x000fe20000000000 */
[----:B------:R-:W-:Y:S01]  /*1740*/  UMOV UR7, 0x80000020 ;  /* 0x8000002000077882 */ /* 0x000fe20000000000 */
[----:B------:R-:W-:Y:S01]  /*1750*/  UIADD3 UR10, UR10, 0x202, URZ ;  /* 0x000002020a0a7890 */ /* 0x000fe2000fffe03f */
[----:B------:R-:W-:Y:S02]  /*1760*/  WARPGROUP.DEPBAR.LE gsb0, 0x0 ;  /* 0x00008000000079c5 */ /* 0x000fe40000010000 */
[----:B------:R-:W-:-:S06]  /*1770*/  WARPGROUP.ARRIVE ;  /* 0x00000000000079c5 */ /* 0x000fcc0000000000 */
[----:B------:R-:W-:Y:S01]  /*1780*/  HGMMA.64x64x16.F32 R56, gdesc[UR4], R56, gsb0 ;  /* 0x00e00000043879f0 */ /* 0x000fe20008000838 */
[----:B------:R-:W-:Y:S01]  /*1790*/  UMOV UR4, UR10 ;  /* 0x0000000a00047c82 */ /* 0x000fe20008000000 */
[----:B------:R-:W-:Y:S01]  /*17a0*/  UMOV UR5, 0x80000020 ;  /* 0x8000002000057882 */ /* 0x000fe20000000000 */
[----:B------:R-:W-:Y:S02]  /*17b0*/  WARPGROUP.DEPBAR.LE gsb0, 0x0 ;  /* 0x00008000000079c5 */ /* 0x000fe40000010000 */
[----:B------:R-:W-:-:S06]  /*17c0*/  WARPGROUP.ARRIVE ;  /* 0x00000000000079c5 */ /* 0x000fcc0000000000 */
[----:B------:R-:W-:Y:S03]  /*17d0*/  HGMMA.64x64x16.F32 R24, gdesc[UR4], R24, gsb0 ;  /* 0x00e00000041879f0 */ /* 0x000fe60008000818 */
[----:B------:R-:W-:Y:S02]  /*17e0*/  WARPGROUP.DEPBAR.LE gsb0, 0x0 ;  /* 0x00008000000079c5 */ /* 0x000fe40000010000 */
[----:B------:R-:W-:Y:S05]  /*17f0*/  @!P2 BRA `(.L_x_19) ;  /* 0x000000040014a947 */ /* 0x000fea0003800000 */
[----:B------:R-:W-:Y:S01]  /*1800*/  UIADD3 UR4, UR41, 0x1, URZ ;  /* 0x0000000129047890 */ /* 0x000fe2000fffe03f */
[----:B01----:R-:W-:Y:S01]  /*1810*/  IMAD.U32 R0, RZ, RZ, UR44 ;  /* 0x0000002cff007e24 */ /* 0x003fe2000f8e00ff */
[----:B------:R-:W-:Y:S02]  /*1820*/  UMOV UR10, UR41 ;  /* 0x00000029000a7c82 */ /* 0x000fe40008000000 */
[----:B------:R-:W-:-:S04]  /*1830*/  UISETP.NE.AND UP0, UPT, UR4, 0xb, UPT ;  /* 0x0000000b0400788c */ /* 0x000fc8000bf05270 */
[----:B------:R-:W-:Y:S02]  /*1840*/  USEL UR5, URZ, 0x1, UP0 ;  /* 0x000000013f057887 */ /* 0x000fe40008000000 */
[----:B------:R-:W-:Y:S02]  /*1850*/  USEL UR9, UR4, URZ, UP0 ;  /* 0x0000003f04097287 */ /* 0x000fe40008000000 */
[----:B------:R-:W-:-:S06]  /*1860*/  ULOP3.LUT UR5, UR40, UR5, URZ, 0x3c, !UPT ;  /* 0x0000000528057292 */ /* 0x000fcc000f8e3c3f */
[----:B------:R-:W-:-:S07]  /*1870*/  IMAD.U32 R5, RZ, RZ, UR5 ;  /* 0x00000005ff057e24 */ /* 0x000fce000f8e00ff */
.L_x_26:
[----:B01----:R-:W-:Y:S05]  /*1880*/  @!P0 BRA `(.L_x_20) ;  /* 0x0000000000048947 */ /* 0x003fea0003800000 */
[----:B------:R-:W-:Y:S01]  /*1890*/  BPT.TRAP 0x1 ;  /* 0x000000040000795c */ /* 0x000fe20000300000 */
.L_x_20:
[----:B------:R-:W0:Y:S01]  /*18a0*/  S2UR UR5, SR_CgaCtaId ;  /* 0x00000000000579c3 */ /* 0x000e220000008800 */
[----:B------:R-:W-:Y:S01]  /*18b0*/  UMOV UR4, 0x400 ;  /* 0x0000040000047882 */ /* 0x000fe20000000000 */
[----:B------:R-:W-:Y:S01]  /*18c0*/  SHF.L.U32 R3, R5, 0x1f, RZ ;  /* 0x0000001f05037819 */ /* 0x000fe200000006ff */
[----:B0-----:R-:W-:-:S04]  /*18d0*/  ULEA UR14, UR5, UR4, 0x18 ;  /* 0x00000004050e7291 */ /* 0x001fc8000f8ec03f */
[----:B------:R-:W-:-:S09]  /*18e0*/  ULEA UR4, UR9, UR14, 0x3 ;  /* 0x0000000e09047291 */ /* 0x000fd2000f8e183f */
[----:B------:R0:W1:Y:S01]  /*18f0*/  SYNCS.PHASECHK.TRANS64.TRYWAIT P1, [UR4], R3 ;  /* 0x00000003ff0075a7 */ /* 0x0000620008020144 */
[----:B------:R-:W-:Y:S05]  /*1900*/  @!P0 BRA `(.L_x_21) ;  /* 0x0000000000048947 */ /* 0x000fea0003800000 */
[----:B------:R-:W-:Y:S01]  /*1910*/  BPT.TRAP 0x1 ;  /* 0x000000040000795c */ /* 0x000fe20000300000 */
.L_x_21:
[----:B-1----:R-:W-:Y:S05]  /*1920*/  @P1 BRA `(.L_x_22) ;  /* 0x0000000000081947 */ /* 0x002fea0003800000 */
[----:B------:R-:W1:Y:S02]  /*1930*/  SYNCS.PHASECHK.TRANS64.TRYWAIT P1, [UR4], R3 ;  /* 0x00000003ff0075a7 */ /* 0x000e640008020144 */
[----:B-1----:R-:W-:Y:S05]  /*1940*/  @!P1 BRA `(.L_x_23) ;  /* 0x00000070008c9947 */ /* 0x002fea0003800000 */
.L_x_22:
[----:B------:R-:W-:Y:S01]  /*1950*/  ULEA UR11, UR9, UR8, 0x8 ;  /* 0x00000008090b7291 */ /* 0x000fe2000f8e403f */
[----:B------:R-:W-:Y:S01]  /*1960*/  WARPGROUP.ARRIVE ;  /* 0x00000000000079c5 */ /* 0x000fe20000000000 */
[----:B------:R-:W-:Y:S01]  /*1970*/  ULEA UR12, UR9, UR45, 0xa ;  /* 0x0000002d090c7291 */ /* 0x000fe2000f8e503f */
[----:B------:R-:W-:Y:S01]  /*1980*/  UMOV UR7, 0x80000020 ;  /* 0x8000002000077882 */ /* 0x000fe20000000000 */
[----:B------:R-:W-:Y:S02]  /*1990*/  UMOV UR5, 0x80000020 ;  /* 0x8000002000057882 */ /* 0x000fe40000000000 */
[----:B------:R-:W-:Y:S01]  /*19a0*/  UIADD3 UR13, UR12, 0x200, URZ ;  /* 0x000002000c0d7890 */ /* 0x000fe2000fffe03f */
[----:B------:R-:W-:Y:S02]  /*19b0*/  UMOV UR6, UR11 ;  /* 0x0000000b00067c82 */ /* 0x000fe40008000000 */
[----:B------:R-:W-:Y:S02]  /*19c0*/  UMOV UR4, UR12 ;  /* 0x0000000c00047c82 */ /* 0x000fe40008000000 */
[----:B------:R-:W-:Y:S01]  /*19d0*/  HGMMA.64x64x16.F32 R56, gdesc[UR4], R56, gsb0 ;  /* 0x00e00000043879f0 */ /* 0x000fe20008000838 */
[----:B------:R-:W-:Y:S01]  /*19e0*/  UMOV UR5, 0x80000020 ;  /* 0x8000002000057882 */ /* 0x000fe20000000000 */
[----:B------:R-:W-:Y:S01]  /*19f0*/  UMOV UR4, UR13 ;  /* 0x0000000d00047c82 */ /* 0x000fe20008000000 */
[----:B------:R-:W-:-:S02]  /*1a00*/  WARPGROUP.DEPBAR.LE gsb0, 0x0 ;  /* 0x00008000000079c5 */ /* 0x000fc40000010000 */
[----:B------:R-:W-:-:S06]  /*1a10*/  WARPGROUP.ARRIVE ;  /* 0x00000000000079c5 */ /* 0x000fcc0000000000 */
[----:B------:R-:W-:Y:S01]  /*1a20*/  HGMMA.64x64x16.F32 R24, gdesc[UR4], R24, gsb0 ;  /* 0x00e00000041879f0 */ /* 0x000fe20008000818 */
        /* <DEDUP_REMOVED lines=15> */
[----:B------:R-:W-:Y:S01]  /*1b20*/  BPT.TRAP 0x1 ;  /* 0x000000040000795c */ /* 0x000fe20000300000 */
.L_x_24:
[----:B------:R-:W-:Y:S01]  /*1b30*/  ULEA UR4, UR10, UR14, 0x3 ;  /* 0x0000000e0a047291 */ /* 0x000fe2000f8e183f */
[----:B------:R-:W-:-:S03]  /*1b40*/  ISETP.GT.U32.AND P1, PT, R18, 0x1, PT ;  /* 0x000000011200780c */ /* 0x000fc60003f24070 */
[----:B------:R-:W-:-:S04]  /*1b50*/  UIADD3 UR4, UR4, 0x58, URZ ;  /* 0x0000005804047890 */ /* 0x000fc8000fffe03f */
[----:B------:R-:W-:-:S09]  /*1b60*/  UPRMT UR4, URZ, 0x654, UR4 ;  /* 0x000006543f047896 */ /* 0x000fd20008000004 */
[----:B------:R-:W-:Y:S01]  /*1b70*/  SYNCS.ARRIVE.TRANS64.RED.A1T0 RZ, [UR4], RZ ;  /* 0x000000ffffff79a7 */ /* 0x000fe20008100404 */
[----:B------:R-:W-:Y:S05]  /*1b80*/  @P1 BRA `(.L_x_25) ;  /* 0x0000000000041947 */ /* 0x000fea0003800000 */
[----:B------:R-:W-:Y:S01]  /*1b90*/  BPT.TRAP 0x1 ;  /* 0x000000040000795c */ /* 0x000fe20000300000 */
.L_x_25:
[----:B------:R-:W-:Y:S01]  /*1ba0*/  UIADD3 UR9, UR9, 0x1, URZ ;  /* 0x0000000109097890 */ /* 0x000fe2000fffe03f */
[C---:B------:R-:W-:Y:S01]  /*1bb0*/  ISETP.GT.AND P1, PT, R0.reuse, 0x1, PT ;  /* 0x000000010000780c */ /* 0x040fe20003f24270 */
[----:B------:R-:W-:Y:S01]  /*1bc0*/  UIADD3 UR10, UR10, 0x1, URZ ;  /* 0x000000010a0a7890 */ /* 0x000fe2000fffe03f */
[----:B------:R-:W-:Y:S01]  /*1bd0*/  VIADD R0, R0, 0xffffffff ;  /* 0xffffffff00007836 */ /* 0x000fe20000000000 */
[----:B------:R-:W-:Y:S02]  /*1be0*/  UISETP.NE.AND UP0, UPT, UR9, 0xb, UPT ;  /* 0x0000000b0900788c */ /* 0x000fe4000bf05270 */
[----:B------:R-:W-:Y:S02]  /*1bf0*/  UISETP.NE.AND UP1, UPT, UR10, 0xb, UPT ;  /* 0x0000000b0a00788c */ /* 0x000fe4000bf25270 */
[----:B------:R-:W-:Y:S02]  /*1c00*/  USEL UR4, URZ, 0x1, UP0 ;  /* 0x000000013f047887 */ /* 0x000fe40008000000 */
[----:B------:R-:W-:-:S02]  /*1c10*/  USEL UR9, UR9, URZ, UP0 ;  /* 0x0000003f09097287 */ /* 0x000fc40008000000 */
[----:B------:R-:W-:Y:S02]  /*1c20*/  USEL UR10, UR10, URZ, UP1 ;  /* 0x0000003f0a0a7287 */ /* 0x000fe40008800000 */
[----:B------:R-:W-:Y:S01]  /*1c30*/  LOP3.LUT R5, R5, UR4, RZ, 0x3c, !PT ;  /* 0x0000000405057c12 */ /* 0x000fe2000f8e3cff */
[----:B------:R-:W-:Y:S09]  /*1c40*/  @P1 BRA `(.L_x_26) ;  /* 0xfffffffc000c1947 */ /* 0x000ff2000383ffff */
.L_x_19:
[----:B01----:R-:W0:Y:S02]  /*1c50*/  LDC R0, c[0x0][0x28c] ;  /* 0x0000a300ff007b82 */ /* 0x003e240000000800 */
[----:B0-----:R-:W-:-:S13]  /*1c60*/  ISETP.GE.AND P1, PT, R0, 0x1, PT ;  /* 0x000000010000780c */ /* 0x001fda0003f26270 */
[----:B------:R-:W-:Y:S05]  /*1c70*/  @!P1 BRA `(.L_x_27) ;  /* 0x0000000000409947 */ /* 0x000fea0003800000 */
[----:B------:R-:W-:Y:S05]  /*1c80*/  @!P0 BRA `(.L_x_28) ;  /* 0x0000000000048947 */ /* 0x000fea0003800000 */
[----:B------:R-:W-:Y:S01]  /*1c90*/  BPT.TRAP 0x1 ;  /* 0x000000040000795c */ /* 0x000fe20000300000 */
.L_x_28:
[----:B------:R-:W0:Y:S01]  /*1ca0*/  S2UR UR7, SR_CgaCtaId ;  /* 0x00000000000779c3 */ /* 0x000e220000008800 */
[----:B------:R-:W-:Y:S01]  /*1cb0*/  UIADD3 UR6, UR44, UR41, URZ ;  /* 0x000000292c067290 */ /* 0x000fe2000fffe03f */
[----:B------:R-:W-:-:S03]  /*1cc0*/  ISETP.GT.U32.AND P0, PT, R18, 0x1, PT ;  /* 0x000000011200780c */ /* 0x000fc60003f04070 */
[----:B------:R-:W-:-:S04]  /*1cd0*/  UIMAD.WIDE.U32 UR4, UR6, -0x45d1745d, URZ ;  /* 0xba2e8ba3060478a5 */ /* 0x000fc8000f8e003f */
[----:B------:R-:W-:-:S03]  /*1ce0*/  USHF.R.U32.HI UR4, URZ, 0x3, UR5 ;  /* 0x000000033f047899 */ /* 0x000fc60008011605 */
[----:B------:R-:W-:Y:S01]  /*1cf0*/  UMOV UR5, 0x400 ;  /* 0x0000040000057882 */ /* 0x000fe20000000000 */
[----:B------:R-:W-:Y:S02]  /*1d00*/  UIMAD UR6, UR4, -0xb, UR6 ;  /* 0xfffffff5040678a4 */ /* 0x000fe4000f8e0206 */
[----:B0-----:R-:W-:-:S04]  /*1d10*/  ULEA UR5, UR7, UR5, 0x18 ;  /* 0x0000000507057291 */ /* 0x001fc8000f8ec03f */
[----:B------:R-:W-:-:S04]  /*1d20*/  ULEA UR6, UR6, UR5, 0x3 ;  /* 0x0000000506067291 */ /* 0x000fc8000f8e183f */
[----:B------:R-:W-:-:S04]  /*1d30*/  UIADD3 UR6, UR6, 0x58, URZ ;  /* 0x0000005806067890 */ /* 0x000fc8000fffe03f */
[----:B------:R-:W-:-:S09]  /*1d40*/  UPRMT UR6, URZ, 0x654, UR6 ;  /* 0x000006543f067896 */ /* 0x000fd20008000006 */
[----:B------:R-:W-:Y:S01]  /*1d50*/  SYNCS.ARRIVE.TRANS64.RED.A1T0 RZ, [UR6], RZ ;  /* 0x000000ffffff79a7 */ /* 0x000fe20008100406 */
[----:B------:R-:W-:Y:S05]  /*1d60*/  @P0 BRA `(.L_x_27) ;  /* 0x0000000000040947 */ /* 0x000fea0003800000 */
[----:B------:R-:W-:Y:S01]  /*1d70*/  BPT.TRAP 0x1 ;  /* 0x000000040000795c */ /* 0x000fe20000300000 */
.L_x_27:
[----:B------:R-:W-:Y:S01]  /*1d80*/  IMAD.SHL.U32 R3, R100, 0x40, RZ ;  /* 0x0000004064037824 */ /* 0x000fe200078e00ff */
[----:B------:R-:W-:Y:S01]  /*1d90*/  UIADD3 UR41, UR43, UR41, URZ ;  /* 0x000000292b297290 */ /* 0x000fe2000fffe03f */
[----:B------:R-:W-:Y:S01]  /*1da0*/  SHF.R.S32.HI R21, RZ, 0x1f, R19 ;  /* 0x0000001fff157819 */ /* 0x000fe20000011413 */
[----:B------:R-:W-:Y:S01]  /*1db0*/  ULDC UR7, c[0x0][0x288] ;  /* 0x0000a20000077ab9 */ /* 0x000fe20000000800 */
[----:B------:R-:W-:Y:S01]  /*1dc0*/  IMAD.SHL.U32 R6, R107, 0x100, RZ ;  /* 0x000001006b067824 */ /* 0x000fe200078e00ff */
[C---:B------:R-:W-:Y:S01]  /*1dd0*/  LOP3.LUT R8, R3.reuse, 0x6, R96, 0xf8, !PT ;  /* 0x0000000603087812 */ /* 0x040fe200078ef860 */
[----:B------:R-:W-:Y:S01]  /*1de0*/  UISETP.GT.U32.AND UP0, UPT, UR41, 0xa, UPT ;  /* 0x0000000a2900788c */ /* 0x000fe2000bf04070 */
[----:B------:R-:W-:Y:S01]  /*1df0*/  ISETP.GE.AND P0, PT, R3, UR7, PT ;  /* 0x0000000703007c0c */ /* 0x000fe2000bf06270 */
[----:B------:R-:W-:Y:S01]  /*1e00*/  ULDC.64 UR4, c[0x0][0x5d0] ;  /* 0x0001740000047ab9 */ /* 0x000fe20000000a00 */
[----:B------:R-:W-:Y:S01]  /*1e10*/  SHF.R.S32.HI R9, RZ, 0x1f, R8 ;  /* 0x0000001fff097819 */ /* 0x000fe20000011408 */
[----:B------:R-:W-:Y:S01]  /*1e20*/  ULDC UR10, c[0x0][0x284] ;  /* 0x0000a100000a7ab9 */ /* 0x000fe20000000800 */
[----:B------:R-:W-:Y:S01]  /*1e30*/  IMAD R0, R21, UR4, RZ ;  /* 0x0000000415007c24 */ /* 0x000fe2000f8e02ff */
[----:B------:R-:W-:Y:S01]  /*1e40*/  UISETP.LT.U32.AND UP0, UPT, UR43, 0xb, UP0 ;  /* 0x0000000b2b00788c */ /* 0x000fe20008701070 */
[----:B------:R-:W-:Y:S01]  /*1e50*/  ISETP.GE.OR P0, PT, R6, UR10, P0 ;  /* 0x0000000a06007c0c */ /* 0x000fe20008706670 */
[----:B------:R-:W-:Y:S01]  /*1e60*/  UISETP.GE.U32.AND UP1, UPT, UR43, 0xb, UPT ;  /* 0x0000000b2b00788c */ /* 0x000fe2000bf26070 */
[C---:B------:R-:W-:Y:S01]  /*1e70*/  IMAD R7, R19.reuse, UR5, R0 ;  /* 0x0000000513077c24 */ /* 0x040fe2000f8e0200 */
[----:B------:R-:W-:Y:S01]  /*1e80*/  USEL UR6, URZ, 0x1, !UP0 ;  /* 0x000000013f067887 */ /* 0x000fe2000c000000 */
[----:B------:R-:W-:Y:S01]  /*1e90*/  IMAD.WIDE.U32 R4, R19, UR4, R8 ;  /* 0x0000000413047c25 */ /* 0x000fe2000f8e0008 */
[----:B------:R-:W-:Y:S01]  /*1ea0*/  UIMAD.WIDE.U32 UR4, UR41, -0x45d1745d, URZ ;  /* 0xba2e8ba3290478a5 */ /* 0x000fe2000f8e003f */
[----:B------:R-:W-:-:S02]  /*1eb0*/  ULDC.64 UR8, c[0x0][0x5c8] ;  /* 0x0001720000087ab9 */ /* 0x000fc40000000a00 */
[----:B------:R-:W-:Y:S01]  /*1ec0*/  IMAD.WIDE R106, R107, 0x100, R22 ;  /* 0x000001006b6a7825 */ /* 0x000fe200078e0216 */
[----:B------:R-:W-:Y:S02]  /*1ed0*/  USHF.R.U32.HI UR4, URZ, 0x3, UR5 ;  /* 0x000000033f047899 */ /* 0x000fe40008011605 */
[----:B------:R-:W-:Y:S01]  /*1ee0*/  ULOP3.LUT UR40, UR40, UR6, URZ, 0x3c, !UPT ;  /* 0x0000000628287292 */ /* 0x000fe2000f8e3c3f */
[----:B------:R-:W-:Y:S01]  /*1ef0*/  IMAD R11, R107, UR8, RZ ;  /* 0x000000086b0b7c24 */ /* 0x000fe2000f8e02ff */
[----:B------:R-:W-:Y:S01]  /*1f00*/  UIMAD UR41, UR4, -0xb, UR41 ;  /* 0xfffffff5042978a4 */ /* 0x000fe2000f8e0229 */
[----:B------:R-:W-:Y:S01]  /*1f10*/  IMAD.IADD R5, R5, 0x1, R7 ;  /* 0x0000000105057824 */ /* 0x000fe200078e0207 */
[----:B------:R-:W-:Y:S01]  /*1f20*/  @UP1 ULOP3.LUT UR40, UR40, 0x1, UR4, 0x78, !UPT ;  /* 0x0000000128281892 */ /* 0x000fe2000f8e7804 */
[C---:B------:R-:W-:Y:S02]  /*1f30*/  IMAD R11, R106.reuse, UR9, R11 ;  /* 0x000000096a0b7c24 */ /* 0x040fe4000f8e020b */
[----:B------:R-:W-:-:S04]  /*1f40*/  IMAD.WIDE.U32 R110, R106, UR8, R4 ;  /* 0x000000086a6e7c25 */ /* 0x000fc8000f8e0004 */
[----:B------:R-:W-:Y:S01]  /*1f50*/  IMAD.MOV.U32 R0, RZ, RZ, -0x1 ;  /* 0xffffffffff007424 */ /* 0x000fe200078e00ff */
[----:B------:R-:W-:Y:S06]  /*1f60*/  @P0 BRA `(.L_x_29) ;  /* 0x0000004c00000947 */ /* 0x000fec0003800000 */
[----:B-----5:R-:W-:Y:S01]  /*1f70*/  FSETP.NEU.AND P1, PT, R89, RZ, PT ;  /* 0x000000ff5900720b */ /* 0x020fe20003f2d000 */
[----:B------:R-:W-:Y:S01]  /*1f80*/  IMAD.IADD R4, R90, 0x1, -R3 ;  /* 0x000000015a047824 */ /* 0x000fe200078e0a03 */
[----:B------:R-:W-:Y:S01]  /*1f90*/  BSSY B0, `(.L_x_29) ;  /* 0x00004bd000007945 */ /* 0x000fe20003800000 */
[----:B------:R-:W-:Y:S02]  /*1fa0*/  IMAD.IADD R3, R99, 0x1, -R6 ;  /* 0x0000000163037824 */ /* 0x000fe400078e0a06 */
[----:B------:R-:W-:Y:S01]  /*1fb0*/  IMAD.IADD R103, R111, 0x1, R11 ;  /* 0x000000016f677824 */ /* 0x000fe200078e020b */
[----:B------:R-:W-:-:S04]  /*1fc0*/  ISETP.GT.AND P6, PT, R4, RZ, PT ;  /* 0x000000ff0400720c */ /* 0x000fc80003fc4270 */
[----:B------:R-:W-:-:S03]  /*1fd0*/  ISETP.GT.AND P0, PT, R3, RZ, P6 ;  /* 0x000000ff0300720c */ /* 0x000fc60003704270 */
[----:B------:R-:W-:Y:S10]  /*1fe0*/  @!P1 BRA `(.L_x_30) ;  /* 0x0000003400709947 */ /* 0x000ff40003800000 */
[----:B------:R-:W0:Y:S01]  /*1ff0*/  LDC.64 R14, c[0x0][0x5b8] ;  /* 0x00016e00ff0e7b82 */ /* 0x000e220000000a00 */
[----:B------:R-:W-:-:S07]  /*2000*/  ULDC.64 UR4, c[0x0][0x5c0] ;  /* 0x0001700000047ab9 */ /* 0x000fce0000000a00 */
[----:B------:R-:W1:Y:S08]  /*2010*/  LDC.64 R104, c[0x0][0x5b0] ;  /* 0x00016c00ff687b82 */ /* 0x000e700000000a00 */
[----:B------:R-:W2:Y:S01]  /*2020*/  LDC.64 R12, c[0x0][0x5a8] ;  /* 0x00016a00ff0c7b82 */ /* 0x000ea20000000a00 */
[-C--:B0-----:R-:W-:Y:S02]  /*2030*/  IMAD R6, R21, R14.reuse, RZ ;  /* 0x0000000e15067224 */ /* 0x081fe400078e02ff */
[----:B------:R-:W-:-:S04]  /*2040*/  IMAD.WIDE.U32 R20, R19, R14, R8 ;  /* 0x0000000e13147225 */ /* 0x000fc800078e0008 */
[----:B------:R-:W-:Y:S02]  /*2050*/  IMAD R113, R19, R15, R6 ;  /* 0x0000000f13717224 */ /* 0x000fe400078e0206 */
[-C--:B-1----:R-:W-:Y:S02]  /*2060*/  IMAD R5, R107, R104.reuse, RZ ;  /* 0x000000686b057224 */ /* 0x082fe400078e02ff */
[----:B------:R-:W-:Y:S02]  /*2070*/  IMAD.IADD R101, R21, 0x1, R113 ;  /* 0x0000000115657824 */ /* 0x000fe400078e0271 */
[----:B------:R-:W-:Y:S02]  /*2080*/  IMAD.MOV.U32 R100, RZ, RZ, R20 ;  /* 0x000000ffff647224 */ /* 0x000fe400078e0014 */
[C---:B------:R-:W-:Y:S02]  /*2090*/  IMAD R117, R106.reuse, R105, R5 ;  /* 0x000000696a757224 */ /* 0x040fe400078e0205 */
[----:B------:R-:W-:-:S04]  /*20a0*/  IMAD.WIDE.U32 R6, R106, R104, R100 ;  /* 0x000000686a067225 */ /* 0x000fc800078e0064 */
[----:B------:R-:W-:Y:S01]  /*20b0*/  IMAD.IADD R5, R7, 0x1, R117 ;  /* 0x0000000107057824 */ /* 0x000fe200078e0275 */
[----:B--2---:R-:W-:-:S04]  /*20c0*/  LEA R10, P1, R6, R12, 0x1 ;  /* 0x0000000c060a7211 */ /* 0x004fc800078208ff */
[----:B------:R-:W-:-:S05]  /*20d0*/  LEA.HI.X R11, R6, R13, R5, 0x1, P1 ;  /* 0x0000000d060b7211 */ /* 0x000fca00008f0c05 */
[----:B------:R-:W2:Y:S01]  /*20e0*/  @P0 LDG.E.LTC128B.U16 R5, desc[UR38][R10.64] ;  /* 0x000000260a050981 */ /* 0x000ea2000c1e1520 */
[----:B------:R-:W-:Y:S01]  /*20f0*/  ISETP.GT.AND P4, PT, R4, 0x1, PT ;  /* 0x000000010400780c */ /* 0x000fe20003f84270 */
[----:B------:R-:W-:Y:S01]  /*2100*/  IMAD.WIDE.U32 R6, R106, R104, R8 ;  /* 0x000000686a067225 */ /* 0x000fe200078e0008 */
[----:B------:R-:W-:Y:S01]  /*2110*/  BSSY B1, `(.L_x_31) ;  /* 0x0000013000017945 */ /* 0x000fe20003800000 */
[----:B------:R-:W-:Y:S02]  /*2120*/  SHF.L.U64.HI R111, R104, 0x3, R105 ;  /* 0x00000003686f7819 */ /* 0x000fe40000010269 */
[----:B------:R-:W-:Y:S01]  /*2130*/  IMAD.IADD R7, R117, 0x1, R7 ;  /* 0x0000000175077824 */ /* 0x000fe200078e0207 */
[----:B------:R-:W-:Y:S01]  /*2140*/  P2R R116, PR, RZ, 0x10 ;  /* 0x00000010ff747803 */ /* 0x000fe20000000000 */
[----:B------:R-:W-:-:S04]  /*2150*/  IMAD.WIDE.U32 R108, R19, R14, R6 ;  /* 0x0000000e136c7225 */ /* 0x000fc800078e0006 */
[----:B------:R-:W-:Y:S01]  /*2160*/  IMAD.IADD R7, R113, 0x1, R109 ;  /* 0x0000000171077824 */ /* 0x000fe200078e026d */
[----:B------:R-:W-:-:S04]  /*2170*/  LEA R6, P2, R108, R12, 0x1 ;  /* 0x0000000c6c067211 */ /* 0x000fc800078408ff */
[----:B------:R-:W-:Y:S01]  /*2180*/  LEA.HI.X R7, R108, R13, R7, 0x1, P2 ;  /* 0x0000000d6c077211 */ /* 0x000fe200010f0c07 */
[----:B--2---:R-:W-:-:S05]  /*2190*/  HADD2.F32 R102, -RZ, R5.H0_H0 ;  /* 0x20000005ff667230 */ /* 0x004fca0000004100 */
[----:B------:R-:W-:Y:S01]  /*21a0*/  FMUL R15, R102, R89 ;  /* 0x00000059660f7220 */ /* 0x000fe20000400000 */
[----:B------:R-:W-:-:S03]  /*21b0*/  LEA R102, P1, R110, UR4, 0x1 ;  /* 0x000000046e667c11 */ /* 0x000fc6000f8208ff */
[----:B------:R-:W-:Y:S01]  /*21c0*/  FFMA R15, R56, R88, R15 ;  /* 0x00000058380f7223 */ /* 0x000fe2000000000f */
[----:B------:R-:W-:Y:S01]  /*21d0*/  LEA.HI.X R103, R110, UR5, R103, 0x1, P1 ;  /* 0x000000056e677c11 */ /* 0x000fe200088f0c67 */
[----:B------:R-:W-:Y:S01]  /*21e0*/  IMAD.SHL.U32 R110, R104, 0x8, RZ ;  /* 0x00000008686e7824 */ /* 0x000fe200078e00ff */
[----:B------:R-:W-:Y:S02]  /*21f0*/  ISETP.GT.AND P1, PT, R3, RZ, P4 ;  /* 0x000000ff0300720c */ /* 0x000fe40002724270 */
[----:B------:R-:W-:-:S05]  /*2200*/  F2FP.F16.F32.PACK_AB R15, RZ, R15 ;  /* 0x0000000fff0f723e */ /* 0x000fca00000000ff */
[----:B------:R0:W-:Y:S06]  /*2210*/  @P0 STG.E.U16 desc[UR38][R102.64], R15 ;  /* 0x0000000f66000986 */ /* 0x0001ec000c101526 */
[----:B------:R-:W-:Y:S05]  /*2220*/  @!P1 BRA `(.L_x_32) ;  /* 0x0000000000049947 */ /* 0x000fea0003800000 */
[----:B------:R1:W5:Y:S02]  /*2230*/  LDG.E.LTC128B.U16 R5, desc[UR38][R6.64+0x2] ;  /* 0x0000022606057981 */ /* 0x000364000c1e1520 */
.L_x_32:
[----:B------:R-:W-:Y:S05]  /*2240*/  BSYNC B1 ;  /* 0x0000000000017941 */ /* 0x000fea0003800000 */
.L_x_31:
[----:B-----5:R-:W-:Y:S01]  /*2250*/  HADD2.F32 R10, -RZ, R5.H0_H0 ;  /* 0x20000005ff0a7230 */ /* 0x020fe20000004100 */
[----:B------:R-:W-:Y:S01]  /*2260*/  ISETP.GT.AND P0, PT, R3, 0x8, P6 ;  /* 0x000000080300780c */ /* 0x000fe20003704270 */
[----:B------:R-:W-:Y:S01]  /*2270*/  IMAD.WIDE.U32 R114, R106, R104, R110 ;  /* 0x000000686a727225 */ /* 0x000fe200078e006e */
[----:B0-----:R-:W-:-:S03]  /*2280*/  PRMT R15, R5, 0x7610, R15 ;  /* 0x00007610050f7816 */ /* 0x001fc6000000000f */
[----:B------:R-:W-:Y:S01]  /*2290*/  FMUL R10, R10, R89 ;  /* 0x000000590a0a7220 */ /* 0x000fe20000400000 */
[----:B------:R-:W-:Y:S01]  /*22a0*/  IMAD.IADD R117, R117, 0x1, R115 ;  /* 0x0000000175757824 */ /* 0x000fe200078e0273 */
[----:B------:R-:W-:Y:S02]  /*22b0*/  IADD3 R11, P2, R20, R114, RZ ;  /* 0x00000072140b7210 */ /* 0x000fe40007f5e0ff */
[----:B------:R-:W-:-:S03]  /*22c0*/  FFMA R57, R57, R88, R10 ;  /* 0x0000005839397223 */ /* 0x000fc6000000000a */
[----:B------:R-:W-:Y:S01]  /*22d0*/  IMAD.X R56, R117, 0x1, R101, P2 ;  /* 0x0000000175387824 */ /* 0x000fe200010e0665 */
[C---:B------:R-:W-:Y:S02]  /*22e0*/  LEA R10, P2, R11.reuse, R12, 0x1 ;  /* 0x0000000c0b0a7211 */ /* 0x040fe400078408ff */
[----:B------:R-:W-:Y:S02]  /*22f0*/  F2FP.F16.F32.PACK_AB R57, RZ, R57 ;  /* 0x00000039ff39723e */ /* 0x000fe400000000ff */
[----:B------:R-:W-:Y:S01]  /*2300*/  LEA.HI.X R11, R11, R13, R56, 0x1, P2 ;  /* 0x0000000d0b0b7211 */ /* 0x000fe200010f0c38 */
[----:B------:R-:W-:Y:S01]  /*2310*/  @P1 IMAD.MOV.U32 R56, RZ, RZ, R102 ;  /* 0x000000ffff381224 */ /* 0x000fe200078e0066 */
[----:B------:R-:W-:Y:S01]  /*2320*/  PRMT R109, R57, 0x7610, R109 ;  /* 0x00007610396d7816 */ /* 0x000fe2000000006d */
[----:B------:R-:W-:-:S05]  /*2330*/  @P1 IMAD.MOV.U32 R57, RZ, RZ, R103 ;  /* 0x000000ffff391224 */ /* 0x000fca00078e0067 */
[----:B------:R0:W-:Y:S04]  /*2340*/  @P1 STG.E.U16 desc[UR38][R56.64+0x2], R109 ;  /* 0x0000026d38001986 */ /* 0x0001e8000c101526 */
[----:B------:R-:W2:Y:S01]  /*2350*/  @P0 LDG.E.LTC128B.U16 R15, desc[UR38][R10.64] ;  /* 0x000000260a0f0981 */ /* 0x000ea2000c1e1520 */
[----:B------:R-:W-:Y:S01]  /*2360*/  IADD3 R114, P1, R8, R114, RZ ;  /* 0x0000007208727210 */ /* 0x000fe20007f3e0ff */
[----:B------:R-:W-:Y:S01]  /*2370*/  BSSY B1, `(.L_x_33) ;  /* 0x0000012000017945 */ /* 0x000fe20003800000 */
[----:B------:R-:W-:-:S03]  /*2380*/  SHF.L.U64.HI R119, R94, 0x1, R93 ;  /* 0x000000015e777819 */ /* 0x000fc6000001025d */
[----:B------:R-:W-:Y:S01]  /*2390*/  IMAD.X R115, R9, 0x1, R117, P1 ;  /* 0x0000000109737824 */ /* 0x000fe200008e0675 */
[----:B------:R-:W-:Y:S01]  /*23a0*/  ISETP.GT.AND P1, PT, R3, 0x8, P4 ;  /* 0x000000080300780c */ /* 0x000fe20002724270 */
[----:B------:R-:W-:Y:S02]  /*23b0*/  IMAD.SHL.U32 R117, R94, 0x2, RZ ;  /* 0x000000025e757824 */ /* 0x000fe400078e00ff */
[----:B------:R-:W-:-:S04]  /*23c0*/  IMAD.WIDE.U32 R114, R19, R14, R114 ;  /* 0x0000000e13727225 */ /* 0x000fc800078e0072 */
[----:B0-----:R-:W-:Y:S01]  /*23d0*/  IMAD.IADD R57, R113, 0x1, R115 ;  /* 0x0000000171397824 */ /* 0x001fe200078e0273 */
[----:B------:R-:W-:-:S04]  /*23e0*/  LEA R56, P3, R114, R12, 0x1 ;  /* 0x0000000c72387211 */ /* 0x000fc800078608ff */
[----:B------:R-:W-:Y:S01]  /*23f0*/  LEA.HI.X R57, R114, R13, R57, 0x1, P3 ;  /* 0x0000000d72397211 */ /* 0x000fe200018f0c39 */
[----:B--2---:R-:W-:-:S05]  /*2400*/  HADD2.F32 R108, -RZ, R15.H0_H0 ;  /* 0x2000000fff6c7230 */ /* 0x004fca0000004100 */
[----:B------:R-:W-:Y:S01]  /*2410*/  FMUL R5, R108, R89 ;  /* 0x000000596c057220 */ /* 0x000fe20000400000 */
[----:B------:R-:W-:-:S03]  /*2420*/  IADD3 R108, P2, R117, R102, RZ ;  /* 0x00000066756c7210 */ /* 0x000fc60007f5e0ff */
[----:B------:R-:W-:Y:S02]  /*2430*/  FFMA R5, R58, R88, R5 ;  /* 0x000000583a057223 */ /* 0x000fe40000000005 */
[----:B------:R-:W-:-:S03]  /*2440*/  IMAD.X R109, R119, 0x1, R103, P2 ;  /* 0x00000001776d7824 */ /* 0x000fc600010e0667 */
[----:B------:R-:W-:-:S05]  /*2450*/  F2FP.F16.F32.PACK_AB R5, RZ, R5 ;  /* 0x00000005ff05723e */ /* 0x000fca00000000ff */
[----:B------:R0:W-:Y:S01]  /*2460*/  @P0 STG.E.U16 desc[UR38][R108.64], R5 ;  /* 0x000000056c000986 */ /* 0x0001e2000c101526 */
[----:B------:R-:W-:Y:S05]  /*2470*/  @!P1 BRA `(.L_x_34) ;  /* 0x0000000000049947 */ /* 0x000fea0003800000 */
[----:B------:R2:W5:Y:S02]  /*2480*/  LDG.E.LTC128B.U16 R15, desc[UR38][R56.64+0x2] ;  /* 0x00000226380f7981 */ /* 0x000564000c1e1520 */
.L_x_34:
[----:B------:R-:W-:Y:S05]  /*2490*/  BSYNC B1 ;  /* 0x0000000000017941 */ /* 0x000fea0003800000 */
.L_x_33:
[----:B-----5:R-:W-:Y:S01]  /*24a0*/  HADD2.F32 R10, -RZ, R15.H0_H0 ;  /* 0x2000000fff0a7230 */ /* 0x020fe20000004100 */
[----:B------:R-:W-:Y:S01]  /*24b0*/  ISETP.GT.AND P4, PT, R4, 0x8, PT ;  /* 0x000000080400780c */ /* 0x000fe20003f84270 */
[----:B------:R-:W-:Y:S01]  /*24c0*/  IMAD.MOV.U32 R58, RZ, RZ, R108 ;  /* 0x000000ffff3a7224 */ /* 0x000fe200078e006c */
[----:B------:R-:W-:Y:S01]  /*24d0*/  BSSY B1, `(.L_x_35) ;  /* 0x000000b000017945 */ /* 0x000fe20003800000 */
[----:B------:R-:W-:Y:S01]  /*24e0*/  PRMT R114, R15, 0x7610, R114 ;  /* 0x000076100f727816 */ /* 0x000fe20000000072 */
[----:B------:R-:W-:Y:S01]  /*24f0*/  FMUL R10, R10, R89 ;  /* 0x000000590a0a7220 */ /* 0x000fe20000400000 */
[----:B------:R-:W-:Y:S02]  /*2500*/  ISETP.GT.AND P0, PT, R3, RZ, P4 ;  /* 0x000000ff0300720c */ /* 0x000fe40002704270 */
[----:B------:R-:W-:Y:S01]  /*2510*/  P2R R115, PR, RZ, 0x10 ;  /* 0x00000010ff737803 */ /* 0x000fe20000000000 */
[----:B------:R-:W-:Y:S01]  /*2520*/  FFMA R10, R59, R88, R10 ;  /* 0x000000583b0a7223 */ /* 0x000fe2000000000a */
[----:B------:R-:W-:-:S04]  /*2530*/  IMAD.MOV.U32 R59, RZ, RZ, R109 ;  /* 0x000000ffff3b7224 */ /* 0x000fc800078e006d */
[----:B------:R-:W-:-:S05]  /*2540*/  F2FP.F16.F32.PACK_AB R10, RZ, R10 ;  /* 0x0000000aff0a723e */ /* 0x000fca00000000ff */
[----:B------:R3:W-:Y:S01]  /*2550*/  @P1 STG.E.U16 desc[UR38][R58.64+0x2], R10 ;  /* 0x0000020a3a001986 */ /* 0x0007e2000c101526 */
[----:B------:R-:W-:Y:S05]  /*2560*/  @!P0 BRA `(.L_x_36) ;  /* 0x0000000000048947 */ /* 0x000fea0003800000 */
[----:B------:R4:W5:Y:S02]  /*2570*/  LDG.E.LTC128B.U16 R114, desc[UR38][R6.64+0x10] ;  /* 0x0000102606727981 */ /* 0x000964000c1e1520 */
.L_x_36:
[----:B------:R-:W-:Y:S05]  /*2580*/  BSYNC B1 ;  /* 0x0000000000017941 */ /* 0x000fea0003800000 */
.L_x_35:
[----:B---3-5:R-:W-:Y:S01]  /*2590*/  HADD2.F32 R10, -RZ, R114.H0_H0 ;  /* 0x20000072ff0a7230 */ /* 0x028fe20000004100 */
[C---:B0-----:R-:W-:Y:S01]  /*25a0*/  SHF.L.U64.HI R5, R95.reuse, 0x1, R92 ;  /* 0x000000015f057819 */ /* 0x041fe2000001025c */
[----:B------:R-:W-:Y:S01]  /*25b0*/  IMAD.SHL.U32 R15, R95, 0x2, RZ ;  /* 0x000000025f0f7824 */ /* 0x000fe200078e00ff */
[----:B------:R-:W-:Y:S01]  /*25c0*/  ISETP.GT.AND P3, PT, R4, 0x9, PT ;  /* 0x000000090400780c */ /* 0x000fe20003f64270 */
[----:B------:R-:W-:Y:S01]  /*25d0*/  BSSY B1, `(.L_x_37) ;  /* 0x000000b000017945 */ /* 0x000fe20003800000 */
[----:B------:R-:W-:Y:S02]  /*25e0*/  FMUL R11, R10, R89 ;  /* 0x000000590a0b7220 */ /* 0x000fe40000400000 */
[----:B------:R-:W-:Y:S02]  /*25f0*/  IADD3 R10, P1, P2, R15, R102, R117 ;  /* 0x000000660f0a7210 */ /* 0x000fe40007a3e075 */
[----:B------:R-:W-:Y:S01]  /*2600*/  FFMA R60, R60, R88, R11 ;  /* 0x000000583c3c7223 */ /* 0x000fe2000000000b */
[----:B------:R-:W-:-:S02]  /*2610*/  P2R R117, PR, RZ, 0x8 ;  /* 0x00000008ff757803 */ /* 0x000fc40000000000 */
[----:B------:R-:W-:Y:S02]  /*2620*/  IADD3.X R11, R5, R103, R119, P1, P2 ;  /* 0x00000067050b7210 */ /* 0x000fe40000fe4477 */
[----:B------:R-:W-:Y:S02]  /*2630*/  F2FP.F16.F32.PACK_AB R60, RZ, R60 ;  /* 0x0000003cff3c723e */ /* 0x000fe400000000ff */
[----:B------:R-:W-:-:S03]  /*2640*/  ISETP.GT.AND P1, PT, R3, RZ, P3 ;  /* 0x000000ff0300720c */ /* 0x000fc60001f24270 */
[----:B------:R0:W-:Y:S10]  /*2650*/  @P0 STG.E.U16 desc[UR38][R102.64+0x10], R60 ;  /* 0x0000103c66000986 */ /* 0x0001f4000c101526 */
[----:B------:R-:W-:Y:S05]  /*2660*/  @!P1 BRA `(.L_x_38) ;  /* 0x0000000000049947 */ /* 0x000fea0003800000 */
[----:B------:R3:W5:Y:S02]  /*2670*/  LDG.E.LTC128B.U16 R114, desc[UR38][R6.64+0x12] ;  /* 0x0000122606727981 */ /* 0x000764000c1e1520 */
.L_x_38:
[----:B------:R-:W-:Y:S05]  /*2680*/  BSYNC B1 ;  /* 0x0000000000017941 */ /* 0x000fea0003800000 */
.L_x_37:
[----:B0----5:R-:W-:Y:S01]  /*2690*/  HADD2.F32 R60, -RZ, R114.H0_H0 ;  /* 0x20000072ff3c7230 */ /* 0x021fe20000004100 */
[----:B------:R-:W-:Y:S01]  /*26a0*/  ISETP.GT.AND P0, PT, R3, 0x8, P4 ;  /* 0x000000080300780c */ /* 0x000fe20002704270 */
[----:B------:R-:W-:Y:S03]  /*26b0*/  BSSY B1, `(.L_x_39) ;  /* 0x000000a000017945 */ /* 0x000fe60003800000 */
[----:B------:R-:W-:-:S04]  /*26c0*/  FMUL R60, R60, R89 ;  /* 0x000000593c3c7220 */ /* 0x000fc80000400000 */
[----:B------:R-:W-:Y:S01]  /*26d0*/  FFMA R60, R61, R88, R60 ;  /* 0x000000583d3c7223 */ /* 0x000fe2000000003c */
[----:B------:R-:W-:-:S04]  /*26e0*/  @P1 IMAD.MOV.U32 R61, RZ, RZ, R103 ;  /* 0x000000ffff3d1224 */ /* 0x000fc800078e0067 */
[----:B------:R-:W-:-:S04]  /*26f0*/  F2FP.F16.F32.PACK_AB R60, RZ, R60 ;  /* 0x0000003cff3c723e */ /* 0x000fc800000000ff */
[----:B------:R-:W-:Y:S01]  /*2700*/  PRMT R118, R60, 0x7610, R118 ;  /* 0x000076103c767816 */ /* 0x000fe20000000076 */
[----:B------:R-:W-:-:S05]  /*2710*/  @P1 IMAD.MOV.U32 R60, RZ, RZ, R102 ;  /* 0x000000ffff3c1224 */ /* 0x000fca00078e0066 */
[----:B------:R0:W-:Y:S01]  /*2720*/  @P1 STG.E.U16 desc[UR38][R60.64+0x12], R118 ;  /* 0x000012763c001986 */ /* 0x0001e2000c101526 */
[----:B------:R-:W-:Y:S05]  /*2730*/  @!P0 BRA `(.L_x_40) ;  /* 0x0000000000048947 */ /* 0x000fea0003800000 */
[----:B------:R0:W5:Y:S02]  /*2740*/  LDG.E.LTC128B.U16 R114, desc[UR38][R56.64+0x10] ;  /* 0x0000102638727981 */ /* 0x000164000c1e1520 */
.L_x_40:
[----:B------:R-:W-:Y:S05]  /*2750*/  BSYNC B1 ;  /* 0x0000000000017941 */ /* 0x000fea0003800000 */
.L_x_39:
[----:B0----5:R-:W-:Y:S01]  /*2760*/  HADD2.F32 R60, -RZ, R114.H0_H0 ;  /* 0x20000072ff3c7230 */ /* 0x021fe20000004100 */
[----:B------:R-:W-:Y:S01]  /*2770*/  ISETP.GT.AND P1, PT, R3, 0x8, P3 ;  /* 0x000000080300780c */ /* 0x000fe20001f24270 */
[----:B------:R-:W-:Y:S03]  /*2780*/  BSSY B1, `(.L_x_41) ;  /* 0x0000007000017945 */ /* 0x000fe60003800000 */
[----:B------:R-:W-:-:S04]  /*2790*/  FMUL R61, R60, R89 ;  /* 0x000000593c3d7220 */ /* 0x000fc80000400000 */
[----:B------:R-:W-:-:S05]  /*27a0*/  FFMA R61, R62, R88, R61 ;  /* 0x000000583e3d7223 */ /* 0x000fca000000003d */
[----:B------:R-:W-:-:S05]  /*27b0*/  F2FP.F16.F32.PACK_AB R61, RZ, R61 ;  /* 0x0000003dff3d723e */ /* 0x000fca00000000ff */
[----:B------:R0:W-:Y:S01]  /*27c0*/  @P0 STG.E.U16 desc[UR38][R58.64+0x10], R61 ;  /* 0x0000103d3a000986 */ /* 0x0001e2000c101526 */
[----:B------:R-:W-:Y:S05]  /*27d0*/  @!P1 BRA `(.L_x_42) ;  /* 0x0000000000049947 */ /* 0x000fea0003800000 */
[----:B------:R0:W5:Y:S02]  /*27e0*/  LDG.E.LTC128B.U16 R114, desc[UR38][R56.64+0x12] ;  /* 0x0000122638727981 */ /* 0x000164000c1e1520 */
.L_x_42:
[----:B------:R-:W-:Y:S05]  /*27f0*/  BSYNC B1 ;  /* 0x0000000000017941 */ /* 0x000fea0003800000 */
.L_x_41:
[----:B-----5:R-:W-:Y:S01]  /*2800*/  HADD2.F32 R60, -RZ, R114.H0_H0 ;  /* 0x20000072ff3c7230 */ /* 0x020fe20000004100 */
[----:B------:R-:W-:Y:S01]  /*2810*/  IADD3 R121, P0, R106, 0x80, RZ ;  /* 0x000000806a797810 */ /* 0x000fe20007f1e0ff */
[----:B------:R-:W-:Y:S01]  /*2820*/  BSSY B1, `(.L_x_43) ;  /* 0x000000b000017945 */ /* 0x000fe20003800000 */
[----:B------:R-:W-:Y:S02]  /*2830*/  ISETP.GT.AND P2, PT, R4, 0x10, PT ;  /* 0x000000100400780c */ /* 0x000fe40003f44270 */
[----:B------:R-:W-:Y:S01]  /*2840*/  FMUL R60, R60, R89 ;  /* 0x000000593c3c7220 */ /* 0x000fe20000400000 */
[----:B------:R-:W-:Y:S01]  /*2850*/  IMAD.X R107, RZ, RZ, R107, P0 ;  /* 0x000000ffff6b7224 */ /* 0x000fe200000e066b */
[----:B------:R-:W-:Y:S02]  /*2860*/  ISETP.GT.AND P0, PT, R3, RZ, P2 ;  /* 0x000000ff0300720c */ /* 0x000fe40001704270 */
[----:B------:R-:W-:Y:S01]  /*2870*/  FFMA R60, R63, R88, R60 ;  /* 0x000000583f3c7223 */ /* 0x000fe2000000003c */
[----:B------:R-:W-:-:S04]  /*2880*/  P2R R118, PR, RZ, 0x4 ;  /* 0x00000004ff767803 */ /* 0x000fc80000000000 */
[----:B------:R-:W-:-:S05]  /*2890*/  F2FP.F16.F32.PACK_AB R60, RZ, R60 ;  /* 0x0000003cff3c723e */ /* 0x000fca00000000ff */
[----:B------:R0:W-:Y:S01]  /*28a0*/  @P1 STG.E.U16 desc[UR38][R58.64+0x12], R60 ;  /* 0x0000123c3a001986 */ /* 0x0001e2000c101526 */
[----:B------:R-:W-:Y:S05]  /*28b0*/  @!P0 BRA `(.L_x_44) ;  /* 0x0000000000048947 */ /* 0x000fea0003800000 */
[----:B------:R0:W5:Y:S02]  /*28c0*/  LDG.E.LTC128B.U16 R114, desc[UR38][R6.64+0x20] ;  /* 0x0000202606727981 */ /* 0x000164000c1e1520 */
.L_x_44:
[----:B------:R-:W-:Y:S05]  /*28d0*/  BSYNC B1 ;  /* 0x0000000000017941 */ /* 0x000fea0003800000 */
.L_x_43:
[----:B0----5:R-:W-:Y:S01]  /*28e0*/  HADD2.F32 R60, -RZ, R114.H0_H0 ;  /* 0x20000072ff3c7230 */ /* 0x021fe20000004100 */
[----:B------:R-:W-:Y:S01]  /*28f0*/  ISETP.GT.AND P1, PT, R4, 0x11, PT ;  /* 0x000000110400780c */ /* 0x000fe20003f24270 */
[-C--:B------:R-:W-:Y:S01]  /*2900*/  IMAD.WIDE.U32 R62, R121, R104.reuse, R8 ;  /* 0x00000068793e7225 */ /* 0x080fe200078e0008 */
[----:B------:R-:W-:Y:S03]  /*2910*/  BSSY B1, `(.L_x_45) ;  /* 0x0000021000017945 */ /* 0x000fe60003800000 */
[----:B------:R-:W-:Y:S01]  /*2920*/  FMUL R21, R60, R89 ;  /* 0x000000593c157220 */ /* 0x000fe20000400000 */
[----:B------:R-:W-:-:S03]  /*2930*/  IMAD R60, R107, R104, RZ ;  /* 0x000000686b3c7224 */ /* 0x000fc600078e02ff */
[----:B------:R-:W-:Y:S01]  /*2940*/  FFMA R21, R64, R88, R21 ;  /* 0x0000005840157223 */ /* 0x000fe20000000015 */
[C---:B------:R-:W-:Y:S02]  /*2950*/  IMAD R119, R121.reuse, R105, R60 ;  /* 0x0000006979777224 */ /* 0x040fe400078e023c */
[----:B------:R-:W-:Y:S02]  /*2960*/  IMAD.WIDE.U32 R60, R121, R104, R100 ;  /* 0x00000068793c7225 */ /* 0x000fe400078e0064 */
[----:B------:R-:W-:Y:S02]  /*2970*/  F2FP.F16.F32.PACK_AB R21, RZ, R21 ;  /* 0x00000015ff15723e */ /* 0x000fe400000000ff */
[----:B------:R-:W-:Y:S02]  /*2980*/  IMAD.IADD R63, R119, 0x1, R63 ;  /* 0x00000001773f7824 */ /* 0x000fe400078e023f */
[----:B------:R-:W-:Y:S01]  /*2990*/  PRMT R105, R21, 0x7610, R105 ;  /* 0x0000761015697816 */ /* 0x000fe20000000069 */
[----:B------:R-:W-:-:S02]  /*29a0*/  IMAD.IADD R21, R61, 0x1, R119 ;  /* 0x000000013d157824 */ /* 0x000fc400078e0277 */
[----:B------:R-:W-:Y:S02]  /*29b0*/  IMAD.WIDE.U32 R106, R19, R14, R62 ;  /* 0x0000000e136a7225 */ /* 0x000fe400078e003e */
[----:B------:R0:W-:Y:S01]  /*29c0*/  @P0 STG.E.U16 desc[UR38][R102.64+0x20], R105 ;  /* 0x0000206966000986 */ /* 0x0001e2000c101526 */
[----:B------:R-:W-:-:S04]  /*29d0*/  LEA R62, P0, R60, R12, 0x1 ;  /* 0x0000000c3c3e7211 */ /* 0x000fc800078008ff */
[----:B------:R-:W-:Y:S01]  /*29e0*/  LEA.HI.X R63, R60, R13, R21, 0x1, P0 ;  /* 0x0000000d3c3f7211 */ /* 0x000fe200000f0c15 */
[----:B------:R-:W-:Y:S01]  /*29f0*/  IMAD.IADD R21, R113, 0x1, R107 ;  /* 0x0000000171157824 */ /* 0x000fe200078e026b */
[----:B------:R-:W-:-:S04]  /*2a00*/  LEA R60, P0, R106, R12, 0x1 ;  /* 0x0000000c6a3c7211 */ /* 0x000fc800078008ff */
[----:B------:R-:W-:Y:S01]  /*2a10*/  LEA.HI.X R61, R106, R13, R21, 0x1, P0 ;  /* 0x0000000d6a3d7211 */ /* 0x000fe200000f0c15 */
[----:B0-----:R-:W-:-:S04]  /*2a20*/  IMAD.WIDE.U32 R104, R121, R104, R110 ;  /* 0x0000006879687225 */ /* 0x001fc800078e006e */
[----:B------:R-:W-:Y:S01]  /*2a30*/  IMAD.IADD R119, R119, 0x1, R105 ;  /* 0x0000000177777824 */ /* 0x000fe200078e0269 */
[----:B------:R-:W-:-:S05]  /*2a40*/  IADD3 R64, P0, R20, R104, RZ ;  /* 0x0000006814407210 */ /* 0x000fca0007f1e0ff */
[----:B------:R-:W-:Y:S01]  /*2a50*/  IMAD.X R100, R119, 0x1, R101, P0 ;  /* 0x0000000177647824 */ /* 0x000fe200000e0665 */
[----:B------:R-:W-:-:S05]  /*2a60*/  IADD3 R20, P0, R8, R104, RZ ;  /* 0x0000006808147210 */ /* 0x000fca0007f1e0ff */
[----:B------:R-:W-:Y:S01]  /*2a70*/  IMAD.X R21, R9, 0x1, R119, P0 ;  /* 0x0000000109157824 */ /* 0x000fe200000e0677 */
[----:B------:R-:W-:Y:S01]  /*2a80*/  LEA R8, P0, R64, R12, 0x1 ;  /* 0x0000000c40087211 */ /* 0x000fe200078008ff */
[----:B------:R-:W-:-:S03]  /*2a90*/  IMAD.WIDE.U32 R20, R19, R14, R20 ;  /* 0x0000000e13147225 */ /* 0x000fc600078e0014 */
[----:B------:R-:W-:Y:S02]  /*2aa0*/  LEA.HI.X R9, R64, R13, R100, 0x1, P0 ;  /* 0x0000000d40097211 */ /* 0x000fe400000f0c64 */
[----:B------:R-:W-:Y:S01]  /*2ab0*/  P2R R100, PR, RZ, 0x2 ;  /* 0x00000002ff647803 */ /* 0x000fe20000000000 */
[----:B------:R-:W-:Y:S01]  /*2ac0*/  IMAD.IADD R113, R113, 0x1, R21 ;  /* 0x0000000171717824 */ /* 0x000fe200078e0215 */
[----:B------:R-:W-:-:S04]  /*2ad0*/  LEA R12, P0, R20, R12, 0x1 ;  /* 0x0000000c140c7211 */ /* 0x000fc800078008ff */
[----:B------:R-:W-:Y:S02]  /*2ae0*/  LEA.HI.X R13, R20, R13, R113, 0x1, P0 ;  /* 0x0000000d140d7211 */ /* 0x000fe400000f0c71 */
[----:B------:R-:W-:-:S13]  /*2af0*/  ISETP.GT.AND P0, PT, R3, RZ, P1 ;  /* 0x000000ff0300720c */ /* 0x000fda0000f04270 */
[----:B------:R-:W-:Y:S05]  /*2b00*/  @!P0 BRA `(.L_x_46) ;  /* 0x0000000000048947 */ /* 0x000fea0003800000 */
[----:B------:R0:W5:Y:S02]  /*2b10*/  LDG.E.LTC128B.U16 R114, desc[UR38][R6.64+0x22] ;  /* 0x0000222606727981 */ /* 0x000164000c1e1520 */
.L_x_46:
[----:B------:R-:W-:Y:S05]  /*2b20*/  BSYNC B1 ;  /* 0x0000000000017941 */ /* 0x000fea0003800000 */
.L_x_45:
[----:B-----5:R-:W-:Y:S01]  /*2b30*/  HADD2.F32 R14, -RZ, R114.H0_H0 ;  /* 0x20000072ff0e7230 */ /* 0x020fe20000004100 */
[----:B------:R-:W-:Y:S01]  /*2b40*/  BSSY B1, `(.L_x_47) ;  /* 0x000000a000017945 */ /* 0x000fe20003800000 */
[----:B------:R-:W-:Y:S02]  /*2b50*/  @P0 IMAD.MOV.U32 R20, RZ, RZ, R102 ;  /* 0x000000ffff140224 */ /* 0x000fe400078e0066 */
[----:B------:R-:W-:Y:S02]  /*2b60*/  @P0 IMAD.MOV.U32 R21, RZ, RZ, R103 ;  /* 0x000000ffff150224 */ /* 0x000fe400078e0067 */
[----:B------:R-:W-:-:S04]  /*2b70*/  FMUL R14, R14, R89 ;  /* 0x000000590e0e7220 */ /* 0x000fc80000400000 */
[----:B------:R-:W-:-:S05]  /*2b80*/  FFMA R14, R65, R88, R14 ;  /* 0x00000058410e7223 */ /* 0x000fca000000000e */
[----:B------:R-:W-:-:S05]  /*2b90*/  F2FP.F16.F32.PACK_AB R14, RZ, R14 ;  /* 0x0000000eff0e723e */ /* 0x000fca00000000ff */
[----:B------:R0:W-:Y:S01]  /*2ba0*/  @P0 STG.E.U16 desc[UR38][R20.64+0x22], R14 ;  /* 0x0000220e14000986 */ /* 0x0001e2000c101526 */
[----:B------:R-:W-:-:S13]  /*2bb0*/  ISETP.GT.AND P0, PT, R3, 0x8, P2 ;  /* 0x000000080300780c */ /* 0x000fda0001704270 */
[----:B0-----:R-:W-:Y:S05]  /*2bc0*/  @!P0 BRA `(.L_x_48) ;  /* 0x0000000000048947 */ /* 0x001fea0003800000 */
[----:B------:R0:W5:Y:S02]  /*2bd0*/  LDG.E.LTC128B.U16 R114, desc[UR38][R56.64+0x20] ;  /* 0x0000202638727981 */ /* 0x000164000c1e1520 */
.L_x_48:
[----:B------:R-:W-:Y:S05]  /*2be0*/  BSYNC B1 ;  /* 0x0000000000017941 */ /* 0x000fea0003800000 */
.L_x_47:
[----:B-----5:R-:W-:Y:S01]  /*2bf0*/  HADD2.F32 R14, -RZ, R114.H0_H0 ;  /* 0x20000072ff0e7230 */ /* 0x020fe20000004100 */
[----:B------:R-:W-:Y:S04]  /*2c00*/  BSSY B1, `(.L_x_49) ;  /* 0x0000008000017945 */ /* 0x000fe80003800000 */
[----:B------:R-:W-:-:S04]  /*2c10*/  FMUL R19, R14, R89 ;  /* 0x000000590e137220 */ /* 0x000fc80000400000 */
[----:B------:R-:W-:-:S05]  /*2c20*/  FFMA R19, R66, R88, R19 ;  /* 0x0000005842137223 */ /* 0x000fca0000000013 */
[----:B------:R-:W-:-:S05]  /*2c30*/  F2FP.F16.F32.PACK_AB R19, RZ, R19 ;  /* 0x00000013ff13723e */ /* 0x000fca00000000ff */
[----:B------:R0:W-:Y:S01]  /*2c40*/  @P0 STG.E.U16 desc[UR38][R58.64+0x20], R19 ;  /* 0x000020133a000986 */ /* 0x0001e2000c101526 */
[----:B------:R-:W-:-:S13]  /*2c50*/  ISETP.GT.AND P0, PT, R3, 0x8, P1 ;  /* 0x000000080300780c */ /* 0x000fda0000f04270 */
[----:B0-----:R-:W-:Y:S05]  /*2c60*/  @!P0 BRA `(.L_x_50) ;  /* 0x0000000000048947 */ /* 0x001fea0003800000 */
[----:B------:R0:W5:Y:S02]  /*2c70*/  LDG.E.LTC128B.U16 R114, desc[UR38][R56.64+0x22] ;  /* 0x0000222638727981 */ /* 0x000164000c1e1520 */
.L_x_50:
[----:B------:R-:W-:Y:S05]  /*2c80*/  BSYNC B1 ;  /* 0x0000000000017941 */ /* 0x000fea0003800000 */
.L_x_49:
[----:B-----5:R-:W-:Y:S01]  /*2c90*/  HADD2.F32 R14, -RZ, R114.H0_H0 ;  /* 0x20000072ff0e7230 */ /* 0x020fe20000004100 */
[----:B------:R-:W-:Y:S01]  /*2ca0*/  ISETP.GT.AND P2, PT, R4, 0x18, PT ;  /* 0x000000180400780c */ /* 0x000fe20003f44270 */
[----:B------:R-:W-:Y:S03]  /*2cb0*/  BSSY B1, `(.L_x_51) ;  /* 0x0000009000017945 */ /* 0x000fe60003800000 */
[----:B------:R-:W-:Y:S01]  /*2cc0*/  FMUL R14, R14, R89 ;  /* 0x000000590e0e7220 */ /* 0x000fe20000400000 */
[----:B------:R-:W-:-:S03]  /*2cd0*/  P2R R101, PR, RZ, 0x4 ;  /* 0x00000004ff657803 */ /* 0x000fc60000000000 */
[----:B------:R-:W-:-:S05]  /*2ce0*/  FFMA R14, R67, R88, R14 ;  /* 0x00000058430e7223 */ /* 0x000fca000000000e */
[----:B------:R-:W-:-:S05]  /*2cf0*/  F2FP.F16.F32.PACK_AB R14, RZ, R14 ;  /* 0x0000000eff0e723e */ /* 0x000fca00000000ff */
[----:B------:R0:W-:Y:S01]  /*2d00*/  @P0 STG.E.U16 desc[UR38][R58.64+0x22], R14 ;  /* 0x0000220e3a000986 */ /* 0x0001e2000c101526 */
[----:B------:R-:W-:-:S13]  /*2d10*/  ISETP.GT.AND P0, PT, R3, RZ, P2 ;  /* 0x000000ff0300720c */ /* 0x000fda0001704270 */
[----:B0-----:R-:W-:Y:S05]  /*2d20*/  @!P0 BRA `(.L_x_52) ;  /* 0x0000000000048947 */ /* 0x001fea0003800000 */
[----:B------:R0:W5:Y:S02]  /*2d30*/  LDG.E.LTC128B.U16 R114, desc[UR38][R6.64+0x30] ;  /* 0x0000302606727981 */ /* 0x000164000c1e1520 */
.L_x_52:
[----:B------:R-:W-:Y:S05]  /*2d40*/  BSYNC B1 ;  /* 0x0000000000017941 */ /* 0x000fea0003800000 */
.L_x_51:
[----:B-----5:R-:W-:Y:S01]  /*2d50*/  HADD2.F32 R14, -RZ, R114.H0_H0 ;  /* 0x20000072ff0e7230 */ /* 0x020fe20000004100 */
[----:B------:R-:W-:Y:S01]  /*2d60*/  ISETP.GT.AND P1, PT, R4, 0x19, PT ;  /* 0x000000190400780c */ /* 0x000fe20003f24270 */
[----:B------:R-:W-:Y:S01]  /*2d70*/  @P0 IMAD.MOV.U32 R20, RZ, RZ, R102 ;  /* 0x000000ffff140224 */ /* 0x000fe200078e0066 */
[----:B------:R-:W-:Y:S01]  /*2d80*/  BSSY B1, `(.L_x_53) ;  /* 0x000000a000017945 */ /* 0x000fe20003800000 */
[----:B------:R-:W-:Y:S02]  /*2d90*/  @P0 IMAD.MOV.U32 R21, RZ, RZ, R103 ;  /* 0x000000ffff150224 */ /* 0x000fe400078e0067 */
[----:B------:R-:W-:-:S04]  /*2da0*/  FMUL R19, R14, R89 ;  /* 0x000000590e137220 */ /* 0x000fc80000400000 */
[----:B------:R-:W-:Y:S01]  /*2db0*/  FFMA R19, R68, R88, R19 ;  /* 0x0000005844137223 */ /* 0x000fe20000000013 */
[----:B------:R-:W-:-:S04]  /*2dc0*/  P2R R68, PR, RZ, 0x2 ;  /* 0x00000002ff447803 */ /* 0x000fc80000000000 */
[----:B------:R-:W-:-:S05]  /*2dd0*/  F2FP.F16.F32.PACK_AB R19, RZ, R19 ;  /* 0x00000013ff13723e */ /* 0x000fca00000000ff */
[----:B------:R0:W-:Y:S01]  /*2de0*/  @P0 STG.E.U16 desc[UR38][R20.64+0x30], R19 ;  /* 0x0000301314000986 */ /* 0x0001e2000c101526 */
[----:B------:R-:W-:-:S13]  /*2df0*/  ISETP.GT.AND P0, PT, R3, RZ, P1 ;  /* 0x000000ff0300720c */ /* 0x000fda0000f04270 */
[----:B0-----:R-:W-:Y:S05]  /*2e00*/  @!P0 BRA `(.L_x_54) ;  /* 0x0000000000048947 */ /* 0x001fea0003800000 */
[----:B------:R0:W5:Y:S02]  /*2e10*/  LDG.E.LTC128B.U16 R114, desc[UR38][R6.64+0x32] ;  /* 0x0000322606727981 */ /* 0x000164000c1e1520 */
.L_x_54:
[----:B------:R-:W-:Y:S05]  /*2e20*/  BSYNC B1 ;  /* 0x0000000000017941 */ /* 0x000fea0003800000 */
.L_x_53:
        /* <DEDUP_REMOVED lines=11> */
.L_x_56:
[----:B------:R-:W-:Y:S05]  /*2ee0*/  BSYNC B1 ;  /* 0x0000000000017941 */ /* 0x000fea0003800000 */
.L_x_55:
        /* <DEDUP_REMOVED lines=9> */
.L_x_58:
[----:B------:R-:W-:Y:S05]  /*2f80*/  BSYNC B1 ;  /* 0x0000000000017941 */ /* 0x000fea0003800000 */
.L_x_57:
        /* <DEDUP_REMOVED lines=11> */
.L_x_60:
[----:B------:R-:W-:Y:S05]  /*3040*/  BSYNC B1 ;  /* 0x0000000000017941 */ /* 0x000fea0003800000 */
.L_x_59:
[----:B-----5:R-:W-:Y:S01]  /*3050*/  HADD2.F32 R14, -RZ, R114.H0_H0 ;  /* 0x20000072ff0e7230 */ /* 0x020fe20000004100 */
[----:B------:R-:W-:Y:S01]  /*3060*/  ISETP.GT.AND P1, PT, R4, 0x21, PT ;  /* 0x000000210400780c */ /* 0x000fe20003f24270 */
[----:B------:R-:W-:Y:S01]  /*3070*/  @P0 IMAD.MOV.U32 R20, RZ, RZ, R102 ;  /* 0x000000ffff140224 */ /* 0x000fe200078e0066 */
[----:B------:R-:W-:Y:S01]  /*3080*/  BSSY B1, `(.L_x_61) ;  /* 0x000000a000017945 */ /* 0x000fe20003800000 */
[----:B------:R-:W-:Y:S02]  /*3090*/  @P0 IMAD.MOV.U32 R21, RZ, RZ, R103 ;  /* 0x000000ffff150224 */ /* 0x000fe400078e0067 */
        /* <DEDUP_REMOVED lines=8> */
.L_x_62:
[----:B------:R-:W-:Y:S05]  /*3120*/  BSYNC B1 ;  /* 0x0000000000017941 */ /* 0x000fea0003800000 */
.L_x_61:
        /* <DEDUP_REMOVED lines=11> */
.L_x_64:
[----:B------:R-:W-:Y:S05]  /*31e0*/  BSYNC B1 ;  /* 0x0000000000017941 */ /* 0x000fea0003800000 */
.L_x_63:
        /* <DEDUP_REMOVED lines=9> */
.L_x_66:
[----:B------:R-:W-:Y:S05]  /*3280*/  BSYNC B1 ;  /* 0x0000000000017941 */ /* 0x000fea0003800000 */
.L_x_65:
        /* <DEDUP_REMOVED lines=11> */
.L_x_68:
[----:B------:R-:W-:Y:S05]  /*3340*/  BSYNC B1 ;  /* 0x0000000000017941 */ /* 0x000fea0003800000 */
.L_x_67:
        /* <DEDUP_REMOVED lines=13> */
.L_x_70:
[----:B------:R-:W-:Y:S05]  /*3420*/  BSYNC B1 ;  /* 0x0000000000017941 */ /* 0x000fea0003800000 */
.L_x_69:
        /* <DEDUP_REMOVED lines=11> */
.L_x_72:
[----:B------:R-:W-:Y:S05]  /*34e0*/  BSYNC B1 ;  /* 0x0000000000017941 */ /* 0x000fea0003800000 */
.L_x_71:
        /* <DEDUP_REMOVED lines=9> */
.L_x_74:
[----:B------:R-:W-:Y:S05]  /*3580*/  BSYNC B1 ;  /* 0x0000000000017941 */ /* 0x000fea0003800000 */
.L_x_73:
[----:B-----5:R-:W-:Y:S01]  /*3590*/  HADD2.F32 R14, -RZ, R114.H0_H0 ;  /* 0x20000072ff0e7230 */ /* 0x020fe20000004100 */
[----:B------:R-:W-:Y:S01]  /*35a0*/  ISETP.GT.AND P3, PT, R4, 0x30, PT ;  /* 0x000000300400780c */ /* 0x000fe20003f64270 */
[----:B------:R-:W-:Y:S03]  /*35b0*/  BSSY B1, `(.L_x_75) ;  /* 0x0000008000017945 */ /* 0x000fe60003800000 */
[----:B------:R-:W-:-:S04]  /*35c0*/  FMUL R14, R14, R89 ;  /* 0x000000590e0e7220 */ /* 0x000fc80000400000 */
[----:B------:R-:W-:-:S05]  /*35d0*/  FFMA R14, R79, R88, R14 ;  /* 0x000000584f0e7223 */ /* 0x000fca000000000e */
[----:B------:R-:W-:-:S05]  /*35e0*/  F2FP.F16.F32.PACK_AB R14, RZ, R14 ;  /* 0x0000000eff0e723e */ /* 0x000fca00000000ff */
[----:B------:R0:W-:Y:S01]  /*35f0*/  @P0 STG.E.U16 desc[UR38][R58.64+0x52], R14 ;  /* 0x0000520e3a000986 */ /* 0x0001e2000c101526 */
[----:B------:R-:W-:-:S13]  /*3600*/  ISETP.GT.AND P0, PT, R3, RZ, P3 ;  /* 0x000000ff0300720c */ /* 0x000fda0001f04270 */
[----:B0-----:R-:W-:Y:S05]  /*3610*/  @!P0 BRA `(.L_x_76) ;  /* 0x0000000000048947 */ /* 0x001fea0003800000 */
[----:B------:R0:W5:Y:S02]  /*3620*/  LDG.E.LTC128B.U16 R114, desc[UR38][R6.64+0x60] ;  /* 0x0000602606727981 */ /* 0x000164000c1e1520 */
.L_x_76:
[----:B------:R-:W-:Y:S05]  /*3630*/  BSYNC B1 ;  /* 0x0000000000017941 */ /* 0x000fea0003800000 */
.L_x_75:
[----:B-----5:R-:W-:Y:S01]  /*3640*/  HADD2.F32 R14, -RZ, R114.H0_H0 ;  /* 0x20000072ff0e7230 */ /* 0x020fe20000004100 */
[----:B------:R-:W-:Y:S01]  /*3650*/  ISETP.GT.AND P2, PT, R4, 0x31, PT ;  /* 0x000000310400780c */ /* 0x000fe20003f44270 */
[----:B------:R-:W-:Y:S01]  /*3660*/  @P0 IMAD.MOV.U32 R20, RZ, RZ, R102 ;  /* 0x000000ffff140224 */ /* 0x000fe200078e0066 */
[----:B------:R-:W-:Y:S01]  /*3670*/  BSSY B1, `(.L_x_77) ;  /* 0x0000009000017945 */ /* 0x000fe20003800000 */
[----:B------:R-:W-:Y:S02]  /*3680*/  @P0 IMAD.MOV.U32 R21, RZ, RZ, R103 ;  /* 0x000000ffff150224 */ /* 0x000fe400078e0067 */
[----:B------:R-:W-:-:S04]  /*3690*/  FMUL R19, R14, R89 ;  /* 0x000000590e137220 */ /* 0x000fc80000400000 */
[----:B------:R-:W-:-:S05]  /*36a0*/  FFMA R19, R80, R88, R19 ;  /* 0x0000005850137223 */ /* 0x000fca0000000013 */
[----:B------:R-:W-:-:S05]  /*36b0*/  F2FP.F16.F32.PACK_AB R19, RZ, R19 ;  /* 0x00000013ff13723e */ /* 0x000fca00000000ff */
[----:B------:R0:W-:Y:S01]  /*36c0*/  @P0 STG.E.U16 desc[UR38][R20.64+0x60], R19 ;  /* 0x0000601314000986 */ /* 0x0001e2000c101526 */
[----:B------:R-:W-:-:S13]  /*36d0*/  ISETP.GT.AND P0, PT, R3, RZ, P2 ;  /* 0x000000ff0300720c */ /* 0x000fda0001704270 */
[----:B0-----:R-:W-:Y:S05]  /*36e0*/  @!P0 BRA `(.L_x_78) ;  /* 0x0000000000048947 */ /* 0x001fea0003800000 */
[----:B------:R0:W5:Y:S02]  /*36f0*/  LDG.E.LTC128B.U16 R114, desc[UR38][R6.64+0x62] ;  /* 0x0000622606727981 */ /* 0x000164000c1e1520 */
.L_x_78:
[----:B------:R-:W-:Y:S05]  /*3700*/  BSYNC B1 ;  /* 0x0000000000017941 */ /* 0x000fea0003800000 */
.L_x_77:
        /* <DEDUP_REMOVED lines=11> */
.L_x_80:
[----:B------:R-:W-:Y:S05]  /*37c0*/  BSYNC B1 ;  /* 0x0000000000017941 */ /* 0x000fea0003800000 */
.L_x_79:
        /* <DEDUP_REMOVED lines=9> */
.L_x_82:
[----:B------:R-:W-:Y:S05]  /*3860*/  BSYNC B1 ;  /* 0x0000000000017941 */ /* 0x000fea0003800000 */
.L_x_81:
        /* <DEDUP_REMOVED lines=10> */
.L_x_84:
[----:B------:R-:W-:Y:S05]  /*3910*/  BSYNC B1 ;  /* 0x0000000000017941 */ /* 0x000fea0003800000 */
.L_x_83:
        /* <DEDUP_REMOVED lines=8> */
[----:B------:R-:W-:-:S05]  /*39a0*/  IADD3 R20, P0, R15, R108, RZ ;  /* 0x0000006c0f147210 */ /* 0x000fca0007f1e0ff */
[----:B------:R-:W-:Y:S01]  /*39b0*/  IMAD.X R21, R5, 0x1, R109, P0 ;  /* 0x0000000105157824 */ /* 0x000fe200000e066d */
[----:B------:R-:W-:-:S05]  /*39c0*/  IADD3 R64, P0, R15, R108, RZ ;  /* 0x0000006c0f407210 */ /* 0x000fca0007f1e0ff */
[----:B------:R-:W-:Y:S01]  /*39d0*/  IMAD.X R65, R5, 0x1, R109, P0 ;  /* 0x0000000105417824 */ /* 0x000fe200000e066d */
[----:B------:R-:W-:-:S05]  /*39e0*/  IADD3 R14, P0, R15, R102, RZ ;  /* 0x000000660f0e7210 */ /* 0x000fca0007f1e0ff */
[----:B------:R-:W-:Y:S01]  /*39f0*/  IMAD.X R15, R5, 0x1, R103, P0 ;  /* 0x00000001050f7824 */ /* 0x000fe200000e0667 */
[----:B------:R-:W-:-:S04]  /*3a00*/  ISETP.GT.AND P0, PT, R4, 0x39, PT ;  /* 0x000000390400780c */ /* 0x000fc80003f04270 */
[----:B------:R-:W-:-:S13]  /*3a10*/  ISETP.GT.AND P4, PT, R3, RZ, P0 ;  /* 0x000000ff0300720c */ /* 0x000fda0000784270 */
[----:B0-----:R-:W-:Y:S05]  /*3a20*/  @!P4 BRA `(.L_x_86) ;  /* 0x000000000004c947 */ /* 0x001fea0003800000 */
[----:B------:R0:W5:Y:S02]  /*3a30*/  LDG.E.LTC128B.U16 R114, desc[UR38][R6.64+0x72] ;  /* 0x0000722606727981 */ /* 0x000164000c1e1520 */
.L_x_86:
[----:B------:R-:W-:Y:S05]  /*3a40*/  BSYNC B1 ;  /* 0x0000000000017941 */ /* 0x000fea0003800000 */
.L_x_85:
        /* <DEDUP_REMOVED lines=9> */
.L_x_88:
[----:B------:R-:W-:Y:S05]  /*3ae0*/  BSYNC B1 ;  /* 0x0000000000017941 */ /* 0x000fea0003800000 */
.L_x_87:
        /* <DEDUP_REMOVED lines=9> */
.L_x_90:
[----:B------:R-:W-:Y:S05]  /*3b80*/  BSYNC B1 ;  /* 0x0000000000017941 */ /* 0x000fea0003800000 */
.L_x_89:
[----:B-----5:R-:W-:-:S05]  /*3b90*/  HADD2.F32 R4, -RZ, R114.H0_H0 ;  /* 0x20000072ff047230 */ /* 0x020fca0000004100 */
[----:B------:R-:W-:-:S04]  /*3ba0*/  FMUL R4, R4, R89 ;  /* 0x0000005904047220 */ /* 0x000fc80000400000 */
[----:B------:R-:W-:-:S05]  /*3bb0*/  FFMA R4, R87, R88, R4 ;  /* 0x0000005857047223 */ /* 0x000fca0000000004 */
[----:B------:R-:W-:-:S04]  /*3bc0*/  F2FP.F16.F32.PACK_AB R4, RZ, R4 ;  /* 0x00000004ff04723e */ /* 0x000fc800000000ff */
[----:B-1-34-:R-:W-:-:S05]  /*3bd0*/  PRMT R6, R4, 0x7610, R6 ;  /* 0x0000761004067816 */ /* 0x01afca0000000006 */
[----:B------:R1:W-:Y:S01]  /*3be0*/  @P4 STG.E.U16 desc[UR38][R58.64+0x72], R6 ;  /* 0x000072063a004986 */ /* 0x0003e2000c101526 */
[----:B------:R-:W-:-:S13]  /*3bf0*/  ISETP.GT.AND P4, PT, R3, 0x80, P6 ;  /* 0x000000800300780c */ /* 0x000fda0003784270 */
[----:B------:R-:W3:Y:S01]  /*3c00*/  @P4 LDG.E.LTC128B.U16 R114, desc[UR38][R62.64] ;  /* 0x000000263e724981 */ /* 0x000ee2000c1e1520 */
[----:B------:R-:W-:Y:S01]  /*3c10*/  BSSY B1, `(.L_x_91) ;  /* 0x000000a000017945 */ /* 0x000fe20003800000 */
[----:B---3--:R-:W-:-:S05]  /*3c20*/  HADD2.F32 R4, -RZ, R114.H0_H0 ;  /* 0x20000072ff047230 */ /* 0x008fca0000004100 */
[----:B------:R-:W-:-:S04]  /*3c30*/  FMUL R5, R4, R89 ;  /* 0x0000005904057220 */ /* 0x000fc80000400000 */
[----:B------:R-:W-:-:S05]  /*3c40*/  FFMA R5, R24, R88, R5 ;  /* 0x0000005818057223 */ /* 0x000fca0000000005 */
[----:B------:R-:W-:-:S05]  /*3c50*/  F2FP.F16.F32.PACK_AB R5, RZ, R5 ;  /* 0x00000005ff05723e */ /* 0x000fca00000000ff */
[----:B------:R1:W-:Y:S01]  /*3c60*/  @P4 STG.E.U16 desc[UR38][R14.64], R5 ;  /* 0x000000050e004986 */ /* 0x0003e2000c101526 */
[----:B------:R-:W-:-:S04]  /*3c70*/  ISETP.NE.AND P4, PT, R116, RZ, PT ;  /* 0x000000ff7400720c */ /* 0x000fc80003f85270 */
[----:B------:R-:W-:-:S13]  /*3c80*/  ISETP.GT.AND P4, PT, R3, 0x80, P4 ;  /* 0x000000800300780c */ /* 0x000fda0002784270 */
[----:B-1----:R-:W-:Y:S05]  /*3c90*/  @!P4 BRA `(.L_x_92) ;  /* 0x000000000004c947 */ /* 0x002fea0003800000 */
[----:B------:R1:W5:Y:S02]  /*3ca0*/  LDG.E.LTC128B.U16 R114, desc[UR38][R60.64+0x2] ;  /* 0x000002263c727981 */ /* 0x000364000c1e1520 */
.L_x_92:
[----:B------:R-:W-:Y:S05]  /*3cb0*/  BSYNC B1 ;  /* 0x0000000000017941 */ /* 0x000fea0003800000 */
.L_x_91:
[----:B-----5:R-:W-:Y:S01]  /*3cc0*/  HADD2.F32 R4, -RZ, R114.H0_H0 ;  /* 0x20000072ff047230 */ /* 0x020fe20000004100 */
[----:B------:R-:W-:Y:S01]  /*3cd0*/  ISETP.GT.AND P6, PT, R3, 0x88, P6 ;  /* 0x000000880300780c */ /* 0x000fe200037c4270 */
[----:B------:R-:W-:Y:S01]  /*3ce0*/  @P4 IMAD.MOV.U32 R5, RZ, RZ, R15 ;  /* 0x000000ffff054224 */ /* 0x000fe200078e000f */
[----:B------:R-:W-:Y:S02]  /*3cf0*/  BSSY B1, `(.L_x_93) ;  /* 0x0000009000017945 */ /* 0x000fe40003800000 */
[----:B------:R-:W-:-:S04]  /*3d00*/  FMUL R4, R4, R89 ;  /* 0x0000005904047220 */ /* 0x000fc80000400000 */
[----:B------:R-:W-:-:S05]  /*3d10*/  FFMA R4, R25, R88, R4 ;  /* 0x0000005819047223 */ /* 0x000fca0000000004 */
[----:B------:R-:W-:-:S04]  /*3d20*/  F2FP.F16.F32.PACK_AB R4, RZ, R4 ;  /* 0x00000004ff04723e */ /* 0x000fc800000000ff */
[----:B------:R-:W-:Y:S01]  /*3d30*/  PRMT R6, R4, 0x7610, R6 ;  /* 0x0000761004067816 */ /* 0x000fe20000000006 */
[----:B------:R-:W-:-:S05]  /*3d40*/  @P4 IMAD.MOV.U32 R4, RZ, RZ, R14 ;  /* 0x000000ffff044224 */ /* 0x000fca00078e000e */
[----:B------:R3:W-:Y:S01]  /*3d50*/  @P4 STG.E.U16 desc[UR38][R4.64+0x2], R6 ;  /* 0x0000020604004986 */ /* 0x0007e2000c101526 */
[----:B------:R-:W-:Y:S05]  /*3d60*/  @!P6 BRA `(.L_x_94) ;  /* 0x000000000004e947 */ /* 0x000fea0003800000 */
[----:B------:R4:W5:Y:S02]  /*3d70*/  LDG.E.LTC128B.U16 R114, desc[UR38][R8.64] ;  /* 0x0000002608727981 */ /* 0x000964000c1e1520 */
.L_x_94:
[----:B------:R-:W-:Y:S05]  /*3d80*/  BSYNC B1 ;  /* 0x0000000000017941 */ /* 0x000fea0003800000 */
.L_x_93:
[----:B---3-5:R-:W-:Y:S01]  /*3d90*/  HADD2.F32 R4, -RZ, R114.H0_H0 ;  /* 0x20000072ff047230 */ /* 0x028fe20000004100 */
[----:B------:R-:W-:Y:S01]  /*3da0*/  ISETP.NE.AND P4, PT, R116, RZ, PT ;  /* 0x000000ff7400720c */ /* 0x000fe20003f85270 */
[----:B------:R-:W-:Y:S03]  /*3db0*/  BSSY B1, `(.L_x_95) ;  /* 0x0000008000017945 */ /* 0x000fe60003800000 */
[----:B------:R-:W-:Y:S01]  /*3dc0*/  FMUL R5, R4, R89 ;  /* 0x0000005904057220 */ /* 0x000fe20000400000 */
[----:B------:R-:W-:-:S03]  /*3dd0*/  ISETP.GT.AND P4, PT, R3, 0x88, P4 ;  /* 0x000000880300780c */ /* 0x000fc60002784270 */
[----:B------:R-:W-:-:S05]  /*3de0*/  FFMA R5, R26, R88, R5 ;  /* 0x000000581a057223 */ /* 0x000fca0000000005 */
[----:B------:R-:W-:-:S05]  /*3df0*/  F2FP.F16.F32.PACK_AB R5, RZ, R5 ;  /* 0x00000005ff05723e */ /* 0x000fca00000000ff */
[----:B------:R3:W-:Y:S01]  /*3e00*/  @P6 STG.E.U16 desc[UR38][R20.64], R5 ;  /* 0x0000000514006986 */ /* 0x0007e2000c101526 */
[----:B------:R-:W-:Y:S05]  /*3e10*/  @!P4 BRA `(.L_x_96) ;  /* 0x000000000004c947 */ /* 0x000fea0003800000 */
[----:B------:R0:W5:Y:S02]  /*3e20*/  LDG.E.LTC128B.U16 R114, desc[UR38][R12.64+0x2] ;  /* 0x000002260c727981 */ /* 0x000164000c1e1520 */
.L_x_96:
[----:B------:R-:W-:Y:S05]  /*3e30*/  BSYNC B1 ;  /* 0x0000000000017941 */ /* 0x000fea0003800000 */
.L_x_95:
[----:B-----5:R-:W-:Y:S01]  /*3e40*/  HADD2.F32 R4, -RZ, R114.H0_H0 ;  /* 0x20000072ff047230 */ /* 0x020fe20000004100 */
[----:B------:R-:W-:Y:S01]  /*3e50*/  ISETP.NE.AND P6, PT, R115, RZ, PT ;  /* 0x000000ff7300720c */ /* 0x000fe20003fc5270 */
[----:B------:R-:W-:Y:S03]  /*3e60*/  BSSY B1, `(.L_x_97) ;  /* 0x0000008000017945 */ /* 0x000fe60003800000 */
[----:B------:R-:W-:-:S04]  /*3e70*/  FMUL R4, R4, R89 ;  /* 0x0000005904047220 */ /* 0x000fc80000400000 */
[----:B------:R-:W-:-:S05]  /*3e80*/  FFMA R4, R27, R88, R4 ;  /* 0x000000581b047223 */ /* 0x000fca0000000004 */
[----:B------:R-:W-:-:S05]  /*3e90*/  F2FP.F16.F32.PACK_AB R4, RZ, R4 ;  /* 0x00000004ff04723e */ /* 0x000fca00000000ff */
[----:B------:R0:W-:Y:S01]  /*3ea0*/  @P4 STG.E.U16 desc[UR38][R64.64+0x2], R4 ;  /* 0x0000020440004986 */ /* 0x0001e2000c101526 */
[----:B------:R-:W-:-:S13]  /*3eb0*/  ISETP.GT.AND P4, PT, R3, 0x80, P6 ;  /* 0x000000800300780c */ /* 0x000fda0003784270 */
[----:B0-----:R-:W-:Y:S05]  /*3ec0*/  @!P4 BRA `(.L_x_98) ;  /* 0x000000000004c947 */ /* 0x001fea0003800000 */
[----:B------:R0:W5:Y:S02]  /*3ed0*/  LDG.E.LTC128B.U16 R114, desc[UR38][R60.64+0x10] ;  /* 0x000010263c727981 */ /* 0x000164000c1e1520 */
.L_x_98:
[----:B------:R-:W-:Y:S05]  /*3ee0*/  BSYNC B1 ;  /* 0x0000000000017941 */ /* 0x000fea0003800000 */
.L_x_97:
[----:B-----5:R-:W-:Y:S01]  /*3ef0*/  HADD2.F32 R4, -RZ, R114.H0_H0 ;  /* 0x20000072ff047230 */ /* 0x020fe20000004100 */
[----:B------:R-:W-:Y:S01]  /*3f00*/  ISETP.NE.AND P6, PT, R117, RZ, PT ;  /* 0x000000ff7500720c */ /* 0x000fe20003fc5270 */
[----:B------:R-:W-:Y:S03]  /*3f10*/  BSSY B1, `(.L_x_99) ;  /* 0x000000b000017945 */ /* 0x000fe60003800000 */
[----:B---3--:R-:W-:Y:S01]  /*3f20*/  FMUL R5, R4, R89 ;  /* 0x0000005904057220 */ /* 0x008fe20000400000 */
[----:B------:R-:W-:-:S03]  /*3f30*/  @P4 IMAD.MOV.U32 R4, RZ, RZ, R14 ;  /* 0x000000ffff044224 */ /* 0x000fc600078e000e */
[----:B------:R-:W-:-:S05]  /*3f40*/  FFMA R5, R28, R88, R5 ;  /* 0x000000581c057223 */ /* 0x000fca0000000005 */
[----:B------:R-:W-:-:S04]  /*3f50*/  F2FP.F16.F32.PACK_AB R5, RZ, R5 ;  /* 0x00000005ff05723e */ /* 0x000fc800000000ff */
[----:B------:R-:W-:Y:S01]  /*3f60*/  PRMT R6, R5, 0x7610, R6 ;  /* 0x0000761005067816 */ /* 0x000fe20000000006 */
[----:B------:R-:W-:-:S05]  /*3f70*/  @P4 IMAD.MOV.U32 R5, RZ, RZ, R15 ;  /* 0x000000ffff054224 */ /* 0x000fca00078e000f */
[----:B------:R3:W-:Y:S01]  /*3f80*/  @P4 STG.E.U16 desc[UR38][R4.64+0x10], R6 ;  /* 0x0000100604004986 */ /* 0x0007e2000c101526 */
[----:B------:R-:W-:-:S13]  /*3f90*/  ISETP.GT.AND P4, PT, R3, 0x80, P6 ;  /* 0x000000800300780c */ /* 0x000fda0003784270 */
[----:B---3--:R-:W-:Y:S05]  /*3fa0*/  @!P4 BRA `(.L_x_100) ;  /* 0x000000000004c947 */ /* 0x008fea0003800000 */
[----:B------:R3:W5:Y:S02]  /*3fb0*/  LDG.E.LTC128B.U16 R114, desc[UR38][R60.64+0x12] ;  /* 0x000012263c727981 */ /* 0x000764000c1e1520 */
.L_x_100:
[----:B------:R-:W-:Y:S05]  /*3fc0*/  BSYNC B1 ;  /* 0x0000000000017941 */ /* 0x000fea0003800000 */
.L_x_99:
[----:B-----5:R-:W-:Y:S01]  /*3fd0*/  HADD2.F32 R4, -RZ, R114.H0_H0 ;  /* 0x20000072ff047230 */ /* 0x020fe20000004100 */
[----:B------:R-:W-:Y:S01]  /*3fe0*/  BSSY B1, `(.L_x_101) ;  /* 0x000000c000017945 */ /* 0x000fe20003800000 */
[----:B------:R-:W-:-:S03]  /*3ff0*/  @P4 IMAD.MOV.U32 R5, RZ, RZ, R15 ;  /* 0x000000ffff054224 */ /* 0x000fc600078e000f */
[----:B------:R-:W-:-:S04]  /*4000*/  FMUL R4, R4, R89 ;  /* 0x0000005904047220 */ /* 0x000fc80000400000 */
[----:B------:R-:W-:-:S05]  /*4010*/  FFMA R4, R29, R88, R4 ;  /* 0x000000581d047223 */ /* 0x000fca0000000004 */
[----:B------:R-:W-:-:S04]  /*4020*/  F2FP.F16.F32.PACK_AB R4, RZ, R4 ;  /* 0x00000004ff04723e */ /* 0x000fc800000000ff */
[----:B------:R-:W-:Y:S01]  /*4030*/  PRMT R6, R4, 0x7610, R6 ;  /* 0x0000761004067816 */ /* 0x000fe20000000006 */
[----:B------:R-:W-:-:S05]  /*4040*/  @P4 IMAD.MOV.U32 R4, RZ, RZ, R14 ;  /* 0x000000ffff044224 */ /* 0x000fca00078e000e */
[----:B------:R0:W-:Y:S01]  /*4050*/  @P4 STG.E.U16 desc[UR38][R4.64+0x12], R6 ;  /* 0x0000120604004986 */ /* 0x0001e2000c101526 */
[----:B------:R-:W-:-:S04]  /*4060*/  ISETP.NE.AND P4, PT, R115, RZ, PT ;  /* 0x000000ff7300720c */ /* 0x000fc80003f85270 */
[----:B------:R-:W-:-:S13]  /*4070*/  ISETP.GT.AND P4, PT, R3, 0x88, P4 ;  /* 0x000000880300780c */ /* 0x000fda0002784270 */
[----:B0-----:R-:W-:Y:S05]  /*4080*/  @!P4 BRA `(.L_x_102) ;  /* 0x000000000004c947 */ /* 0x001fea0003800000 */
[----:B------:R0:W5:Y:S02]  /*4090*/  LDG.E.LTC128B.U16 R114, desc[UR38][R12.64+0x10] ;  /* 0x000010260c727981 */ /* 0x000164000c1e1520 */
.L_x_102:
[----:B------:R-:W-:Y:S05]  /*40a0*/  BSYNC B1 ;  /* 0x0000000000017941 */ /* 0x000fea0003800000 */
.L_x_101:
        /* <DEDUP_REMOVED lines=9> */
.L_x_104:
[----:B------:R-:W-:Y:S05]  /*4140*/  BSYNC B1 ;  /* 0x0000000000017941 */ /* 0x000fea0003800000 */
.L_x_103:
[----:B-----5:R-:W-:Y:S01]  /*4150*/  HADD2.F32 R4, -RZ, R114.H0_H0 ;  /* 0x20000072ff047230 */ /* 0x020fe20000004100 */
[----:B------:R-:W-:Y:S01]  /*4160*/  ISETP.NE.AND P6, PT, R118, RZ, PT ;  /* 0x000000ff7600720c */ /* 0x000fe20003fc5270 */
        /* <DEDUP_REMOVED lines=8> */
[----:B------:R-:W-:-:S13]  /*41f0*/  ISETP.GT.AND P4, PT, R3, 0x80, P6 ;  /* 0x000000800300780c */ /* 0x000fda0003784270 */
[----:B0-----:R-:W-:Y:S05]  /*4200*/  @!P4 BRA `(.L_x_106) ;  /* 0x000000000004c947 */ /* 0x001fea0003800000 */
[----:B------:R0:W5:Y:S02]  /*4210*/  LDG.E.LTC128B.U16 R114, desc[UR38][R60.64+0x20] ;  /* 0x000020263c727981 */ /* 0x000164000c1e1520 */
.L_x_106:
[----:B------:R-:W-:Y:S05]  /*4220*/  BSYNC B1 ;  /* 0x0000000000017941 */ /* 0x000fea0003800000 */
.L_x_105:
[----:B-----5:R-:W-:Y:S01]  /*4230*/  HADD2.F32 R4, -RZ, R114.H0_H0 ;  /* 0x20000072ff047230 */ /* 0x020fe20000004100 */
[----:B------:R-:W-:Y:S01]  /*4240*/  ISETP.NE.AND P6, PT, R100, RZ, PT ;  /* 0x000000ff6400720c */ /* 0x000fe20003fc5270 */
[----:B------:R-:W-:Y:S03]  /*4250*/  BSSY B1, `(.L_x_107) ;  /* 0x000000b000017945 */ /* 0x000fe60003800000 */
[----:B------:R-:W-:Y:S01]  /*4260*/  FMUL R5, R4, R89 ;  /* 0x0000005904057220 */ /* 0x000fe20000400000 */
[----:B------:R-:W-:-:S03]  /*4270*/  @P4 IMAD.MOV.U32 R4, RZ, RZ, R14 ;  /* 0x000000ffff044224 */ /* 0x000fc600078e000e */
        /* <DEDUP_REMOVED lines=8> */
.L_x_108:
[----:B------:R-:W-:Y:S05]  /*4300*/  BSYNC B1 ;  /* 0x0000000000017941 */ /* 0x000fea0003800000 */
.L_x_107:
        /* <DEDUP_REMOVED lines=13> */
.L_x_110:
[----:B------:R-:W-:Y:S05]  /*43e0*/  BSYNC B1 ;  /* 0x0000000000017941 */ /* 0x000fea0003800000 */
.L_x_109:
[----:B-----5:R-:W-:Y:S01]  /*43f0*/  HADD2.F32 R4, -RZ, R114.H0_H0 ;  /* 0x20000072ff047230 */ /* 0x020fe20000004100 */
[----:B------:R-:W-:Y:S04]  /*4400*/  BSSY B1, `(.L_x_111) ;  /* 0x000000b000017945 */ /* 0x000fe80003800000 */
        /* <DEDUP_REMOVED lines=10> */
.L_x_112:
[----:B------:R-:W-:Y:S05]  /*44b0*/  BSYNC B1 ;  /* 0x0000000000017941 */ /* 0x000fea0003800000 */
.L_x_111:
        /* <DEDUP_REMOVED lines=13> */
.L_x_114:
[----:B------:R-:W-:Y:S05]  /*4590*/  BSYNC B1 ;  /* 0x0000000000017941 */ /* 0x000fea0003800000 */
.L_x_113:
        /* <DEDUP_REMOVED lines=13> */
.L_x_116:
[----:B------:R-:W-:Y:S05]  /*4670*/  BSYNC B1 ;  /* 0x0000000000017941 */ /* 0x000fea0003800000 */
.L_x_115:
        /* <DEDUP_REMOVED lines=13> */
.L_x_118:
[----:B------:R-:W-:Y:S05]  /*4750*/  BSYNC B1 ;  /* 0x0000000000017941 */ /* 0x000fea0003800000 */
.L_x_117:
        /* <DEDUP_REMOVED lines=12> */
.L_x_120:
[----:B------:R-:W-:Y:S05]  /*4820*/  BSYNC B1 ;  /* 0x0000000000017941 */ /* 0x000fea0003800000 */
.L_x_119:
        /* <DEDUP_REMOVED lines=13> */
.L_x_122:
[----:B------:R-:W-:Y:S05]  /*4900*/  BSYNC B1 ;  /* 0x0000000000017941 */ /* 0x000fea0003800000 */
.L_x_121:
        /* <DEDUP_REMOVED lines=13> */
.L_x_124:
[----:B------:R-:W-:Y:S05]  /*49e0*/  BSYNC B1 ;  /* 0x0000000000017941 */ /* 0x000fea0003800000 */
.L_x_123:
        /* <DEDUP_REMOVED lines=13> */
.L_x_126:
[----:B------:R-:W-:Y:S05]  /*4ac0*/  BSYNC B1 ;  /* 0x0000000000017941 */ /* 0x000fea0003800000 */
.L_x_125:
        /* <DEDUP_REMOVED lines=12> */
.L_x_128:
[----:B------:R-:W-:Y:S05]  /*4b90*/  BSYNC B1 ;  /* 0x0000000000017941 */ /* 0x000fea0003800000 */
.L_x_127:
        /* <DEDUP_REMOVED lines=13> */
.L_x_130:
[----:B------:R-:W-:Y:S05]  /*4c70*/  BSYNC B1 ;  /* 0x0000000000017941 */ /* 0x000fea0003800000 */
.L_x_129:
        /* <DEDUP_REMOVED lines=12> */
.L_x_132:
[----:B------:R-:W-:Y:S05]  /*4d40*/  BSYNC B1 ;  /* 0x0000000000017941 */ /* 0x000fea0003800000 */
.L_x_131:
        /* <DEDUP_REMOVED lines=12> */
.L_x_134:
[----:B------:R-:W-:Y:S05]  /*4e10*/  BSYNC B1 ;  /* 0x0000000000017941 */ /* 0x000fea0003800000 */
.L_x_133:
[----:B-----5:R-:W-:Y:S01]  /*4e20*/  HADD2.F32 R4, -RZ, R114.H0_H0 ;  /* 0x20000072ff047230 */ /* 0x020fe20000004100 */
[----:B------:R-:W-:Y:S01]  /*4e30*/  ISETP.GT.AND P5, PT, R3, 0x88, P5 ;  /* 0x000000880300780c */ /* 0x000fe20002fa4270 */
        /* <DEDUP_REMOVED lines=8> */
[----:B------:R-:W-:Y:S05]  /*4ec0*/  @!P5 BRA `(.L_x_136) ;  /* 0x000000000004d947 */ /* 0x000fea0003800000 */
[----:B------:R0:W5:Y:S02]  /*4ed0*/  LDG.E.LTC128B.U16 R114, desc[UR38][R12.64+0x52] ;  /* 0x000052260c727981 */ /* 0x000164000c1e1520 */
.L_x_136:
[----:B------:R-:W-:Y:S05]  /*4ee0*/  BSYNC B1 ;  /* 0x0000000000017941 */ /* 0x000fea0003800000 */
.L_x_135:
[----:B0----5:R-:W-:Y:S01]  /*4ef0*/  HADD2.F32 R4, -RZ, R114.H0_H0 ;  /* 0x20000072ff047230 */ /* 0x021fe20000004100 */
        /* <DEDUP_REMOVED lines=11> */
.L_x_138:
[----:B------:R-:W-:Y:S05]  /*4fb0*/  BSYNC B1 ;  /* 0x0000000000017941 */ /* 0x000fea0003800000 */
.L_x_137:
[----:B0----5:R-:W-:Y:S01]  /*4fc0*/  HADD2.F32 R4, -RZ, R114.H0_H0 ;  /* 0x20000072ff047230 */ /* 0x021fe20000004100 */
        /* <DEDUP_REMOVED lines=11> */
.L_x_140:
[----:B------:R-:W-:Y:S05]  /*5080*/  BSYNC B1 ;  /* 0x0000000000017941 */ /* 0x000fea0003800000 */
.L_x_139:
        /* <DEDUP_REMOVED lines=12> */
.L_x_142:
[----:B------:R-:W-:Y:S05]  /*5150*/  BSYNC B1 ;  /* 0x0000000000017941 */ /* 0x000fea0003800000 */
.L_x_141:
        /* <DEDUP_REMOVED lines=12> */
.L_x_144:
[----:B------:R-:W-:Y:S05]  /*5220*/  BSYNC B1 ;  /* 0x0000000000017941 */ /* 0x000fea0003800000 */
.L_x_143:
        /* <DEDUP_REMOVED lines=12> */
.L_x_146:
[----:B------:R-:W-:Y:S05]  /*52f0*/  BSYNC B1 ;  /* 0x0000000000017941 */ /* 0x000fea0003800000 */
.L_x_145:
        /* <DEDUP_REMOVED lines=12> */
.L_x_148:
[----:B------:R-:W-:Y:S05]  /*53c0*/  BSYNC B1 ;  /* 0x0000000000017941 */ /* 0x000fea0003800000 */
.L_x_147:
        /* <DEDUP_REMOVED lines=9> */
.L_x_150:
[----:B------:R-:W-:Y:S05]  /*5460*/  BSYNC B1 ;  /* 0x0000000000017941 */ /* 0x000fea0003800000 */
.L_x_149:
        /* <DEDUP_REMOVED lines=12> */
.L_x_152:
[----:B------:R-:W-:Y:S05]  /*5530*/  BSYNC B1 ;  /* 0x0000000000017941 */ /* 0x000fea0003800000 */
.L_x_151:
[----:B------:R-:W-:Y:S05]  /*5540*/  @!P0 BRA `(.L_x_153) ;  /* 0x0000001400848947 */ /* 0x000fea0003800000 */
[----:B-----5:R-:W-:-:S05]  /*5550*/  HADD2.F32 R114, -RZ, R114.H0_H0 ;  /* 0x20000072ff727230 */ /* 0x020fca0000004100 */
[----:B------:R-:W-:-:S04]  /*5560*/  FMUL R114, R114, R89 ;  /* 0x0000005972727220 */ /* 0x000fc80000400000 */
[----:B------:R-:W-:-:S05]  /*5570*/  FFMA R114, R55, R88, R114 ;  /* 0x0000005837727223 */ /* 0x000fca0000000072 */
[----:B------:R-:W-:-:S05]  /*5580*/  F2FP.F16.F32.PACK_AB R114, RZ, R114 ;  /* 0x00000072ff72723e */ /* 0x000fca00000000ff */
[----:B------:R0:W-:Y:S01]  /*5590*/  STG.E.U16 desc[UR38][R10.64+0x72], R114 ;  /* 0x000072720a007986 */ /* 0x0001e2000c101526 */
[----:B------:R-:W-:Y:S05]  /*55a0*/  BRA `(.L_x_153) ;  /* 0x00000014006c7947 */ /* 0x000fea0003800000 */
.L_x_30:
[----:B------:R-:W-:Y:S01]  /*55b0*/  ULDC.64 UR4, c[0x0][0x5c0] ;  /* 0x0001700000047ab9 */ /* 0x000fe20000000a00 */
[-C--:B------:R-:W-:Y:S01]  /*55c0*/  FMUL R56, R56, R88.reuse ;  /* 0x0000005838387220 */ /* 0x080fe20000400000 */
[----:B------:R-:W-:Y:S01]  /*55d0*/  LEA R10, P1, R110, UR4, 0x1 ;  /* 0x000000046e0a7c11 */ /* 0x000fe2000f8208ff */
[----:B------:R-:W-:Y:S01]  /*55e0*/  IMAD.SHL.U32 R7, R94, 0x2, RZ ;  /* 0x000000025e077824 */ /* 0x000fe200078e00ff */
[----:B------:R-:W-:Y:S01]  /*55f0*/  ISETP.GT.AND P3, PT, R4, 0x1, PT ;  /* 0x000000010400780c */ /* 0x000fe20003f64270 */
[----:B------:R-:W-:Y:S01]  /*5600*/  FMUL R57, R57, R88 ;  /* 0x0000005839397220 */ /* 0x000fe20000400000 */
[----:B------:R-:W-:Y:S01]  /*5610*/  F2FP.F16.F32.PACK_AB R56, RZ, R56 ;  /* 0x00000038ff38723e */ /* 0x000fe200000000ff */
[-C--:B------:R-:W-:Y:S01]  /*5620*/  FMUL R58, R58, R88.reuse ;  /* 0x000000583a3a7220 */ /* 0x080fe20000400000 */
[----:B------:R-:W-:Y:S01]  /*5630*/  LEA.HI.X R11, R110, UR5, R103, 0x1, P1 ;  /* 0x000000056e0b7c11 */ /* 0x000fe200088f0c67 */
[-C--:B------:R-:W-:Y:S01]  /*5640*/  FMUL R59, R59, R88.reuse ;  /* 0x000000583b3b7220 */ /* 0x080fe20000400000 */
[----:B------:R-:W-:Y:S01]  /*5650*/  ISETP.GT.AND P1, PT, R3, RZ, P3 ;  /* 0x000000ff0300720c */ /* 0x000fe20001f24270 */
[----:B------:R-:W-:Y:S01]  /*5660*/  IMAD.SHL.U32 R19, R95, 0x2, RZ ;  /* 0x000000025f137824 */ /* 0x000fe200078e00ff */
[----:B------:R-:W-:Y:S01]  /*5670*/  ISETP.GT.AND P2, PT, R3, 0x8, P6 ;  /* 0x000000080300780c */ /* 0x000fe20003744270 */
[----:B------:R-:W-:Y:S01]  /*5680*/  @P0 STG.E.U16 desc[UR38][R10.64], R56 ;  /* 0x000000380a000986 */ /* 0x000fe2000c101526 */
[----:B------:R-:W-:Y:S01]  /*5690*/  SHF.L.U64.HI R5, R94, 0x1, R93 ;  /* 0x000000015e057819 */ /* 0x000fe2000001025d */
[----:B------:R-:W-:Y:S01]  /*56a0*/  FMUL R60, R60, R88 ;  /* 0x000000583c3c7220 */ /* 0x000fe20000400000 */
[----:B------:R-:W-:Y:S01]  /*56b0*/  IADD3 R8, P0, R7, R10, RZ ;  /* 0x0000000a07087210 */ /* 0x000fe20007f1e0ff */
[-C--:B------:R-:W-:Y:S01]  /*56c0*/  FMUL R61, R61, R88.reuse ;  /* 0x000000583d3d7220 */ /* 0x080fe20000400000 */
[----:B------:R-:W-:Y:S01]  /*56d0*/  F2FP.F16.F32.PACK_AB R57, RZ, R57 ;  /* 0x00000039ff39723e */ /* 0x000fe200000000ff */
[----:B------:R-:W-:Y:S01]  /*56e0*/  FMUL R63, R63, R88 ;  /* 0x000000583f3f7220 */ /* 0x000fe20000400000 */
[----:B------:R-:W-:Y:S01]  /*56f0*/  F2FP.F16.F32.PACK_AB R58, RZ, R58 ;  /* 0x0000003aff3a723e */ /* 0x000fe200000000ff */
[----:B------:R-:W-:Y:S01]  /*5700*/  IMAD.X R9, R5, 0x1, R11, P0 ;  /* 0x0000000105097824 */ /* 0x000fe200000e060b */
[----:B------:R-:W-:Y:S01]  /*5710*/  ISETP.GT.AND P0, PT, R3, 0x8, P3 ;  /* 0x000000080300780c */ /* 0x000fe20001f04270 */
[----:B------:R-:W-:Y:S01]  /*5720*/  @P1 STG.E.U16 desc[UR38][R10.64+0x2], R57 ;  /* 0x000002390a001986 */ /* 0x000fe2000c101526 */
[----:B------:R-:W-:Y:S01]  /*5730*/  F2FP.F16.F32.PACK_AB R59, RZ, R59 ;  /* 0x0000003bff3b723e */ /* 0x000fe200000000ff */
[----:B------:R-:W-:Y:S01]  /*5740*/  FMUL R62, R62, R88 ;  /* 0x000000583e3e7220 */ /* 0x000fe20000400000 */
[----:B------:R-:W-:Y:S01]  /*5750*/  SHF.L.U64.HI R13, R95, 0x1, R92 ;  /* 0x000000015f0d7819 */ /* 0x000fe2000001025c */
[----:B------:R-:W-:Y:S01]  /*5760*/  @P2 STG.E.U16 desc[UR38][R8.64], R58 ;  /* 0x0000003a08002986 */ /* 0x000fe2000c101526 */
[----:B------:R-:W-:Y:S01]  /*5770*/  IADD3 R6, P1, P2, R19, R10, R7 ;  /* 0x0000000a13067210 */ /* 0x000fe20007a3e007 */
[-C--:B------:R-:W-:Y:S01]  /*5780*/  FMUL R64, R64, R88.reuse ;  /* 0x0000005840407220 */ /* 0x080fe20000400000 */
[C---:B------:R-:W-:Y:S01]  /*5790*/  ISETP.GT.AND P4, PT, R4.reuse, 0x8, PT ;  /* 0x000000080400780c */ /* 0x040fe20003f84270 */
[-C--:B------:R-:W-:Y:S01]  /*57a0*/  FMUL R65, R65, R88.reuse ;  /* 0x0000005841417220 */ /* 0x080fe20000400000 */
[----:B------:R-:W-:Y:S01]  /*57b0*/  ISETP.GT.AND P3, PT, R4, 0x9, PT ;  /* 0x000000090400780c */ /* 0x000fe20003f64270 */
[-C--:B------:R-:W-:Y:S01]  /*57c0*/  FMUL R66, R66, R88.reuse ;  /* 0x0000005842427220 */ /* 0x080fe20000400000 */
[----:B------:R-:W-:Y:S01]  /*57d0*/  IADD3.X R7, R13, R11, R5, P1, P2 ;  /* 0x0000000b0d077210 */ /* 0x000fe20000fe4405 */
[----:B------:R-:W-:Y:S01]  /*57e0*/  @P0 STG.E.U16 desc[UR38][R8.64+0x2], R59 ;  /* 0x0000023b08000986 */ /* 0x000fe2000c101526 */
[----:B------:R-:W-:Y:S01]  /*57f0*/  ISETP.GT.AND P1, PT, R3, RZ, P4 ;  /* 0x000000ff0300720c */ /* 0x000fe20002724270 */
[-C--:B------:R-:W-:Y:S01]  /*5800*/  FMUL R67, R67, R88.reuse ;  /* 0x0000005843437220 */ /* 0x080fe20000400000 */
[----:B------:R-:W-:Y:S01]  /*5810*/  ISETP.GT.AND P0, PT, R3, RZ, P3 ;  /* 0x000000ff0300720c */ /* 0x000fe20001f04270 */
[----:B------:R-:W-:Y:S01]  /*5820*/  FMUL R68, R68, R88 ;  /* 0x0000005844447220 */ /* 0x000fe20000400000 */
[----:B------:R-:W-:Y:S01]  /*5830*/  F2FP.F16.F32.PACK_AB R60, RZ, R60 ;  /* 0x0000003cff3c723e */ /* 0x000fe200000000ff */
[-C--:B------:R-:W-:Y:S01]  /*5840*/  FMUL R69, R69, R88.reuse ;  /* 0x0000005845457220 */ /* 0x080fe20000400000 */
[----:B------:R-:W-:Y:S01]  /*5850*/  F2FP.F16.F32.PACK_AB R61, RZ, R61 ;  /* 0x0000003dff3d723e */ /* 0x000fe200000000ff */
[-C--:B------:R-:W-:Y:S01]  /*5860*/  FMUL R70, R70, R88.reuse ;  /* 0x0000005846467220 */ /* 0x080fe20000400000 */
[----:B------:R-:W-:Y:S01]  /*5870*/  F2FP.F16.F32.PACK_AB R63, RZ, R63 ;  /* 0x0000003fff3f723e */ /* 0x000fe200000000ff */
[----:B------:R-:W-:Y:S01]  /*5880*/  FMUL R71, R71, R88 ;  /* 0x0000005847477220 */ /* 0x000fe20000400000 */
[----:B------:R-:W-:Y:S01]  /*5890*/  F2FP.F16.F32.PACK_AB R62, RZ, R62 ;  /* 0x0000003eff3e723e */ /* 0x000fe200000000ff */
[----:B------:R-:W-:Y:S01]  /*58a0*/  FMUL R72, R72, R88 ;  /* 0x0000005848487220 */ /* 0x000fe20000400000 */
[----:B------:R-:W-:Y:S01]  /*58b0*/  F2FP.F16.F32.PACK_AB R64, RZ, R64 ;  /* 0x00000040ff40723e */ /* 0x000fe200000000ff */
[----:B------:R-:W-:Y:S01]  /*58c0*/  @P1 STG.E.U16 desc[UR38][R10.64+0x10], R60 ;  /* 0x0000103c0a001986 */ /* 0x000fe2000c101526 */
[----:B------:R-:W-:Y:S01]  /*58d0*/  ISETP.GT.AND P1, PT, R3, 0x8, P4 ;  /* 0x000000080300780c */ /* 0x000fe20002724270 */
[-C--:B------:R-:W-:Y:S01]  /*58e0*/  FMUL R73, R73, R88.reuse ;  /* 0x0000005849497220 */ /* 0x080fe20000400000 */
[----:B------:R-:W-:Y:S01]  /*58f0*/  ISETP.GT.AND P2, PT, R4, 0x11, PT ;  /* 0x000000110400780c */ /* 0x000fe20003f44270 */
[----:B------:R-:W-:Y:S01]  /*5900*/  @P0 STG.E.U16 desc[UR38][R10.64+0x12], R61 ;  /* 0x0000123d0a000986 */ /* 0x000fe2000c101526 */
[----:B------:R-:W-:Y:S01]  /*5910*/  ISETP.GT.AND P0, PT, R3, 0x8, P3 ;  /* 0x000000080300780c */ /* 0x000fe20001f04270 */
[-C--:B------:R-:W-:Y:S01]  /*5920*/  FMUL R74, R74, R88.reuse ;  /* 0x000000584a4a7220 */ /* 0x080fe20000400000 */
[----:B------:R-:W-:Y:S01]  /*5930*/  ISETP.GT.AND P3, PT, R4, 0x10, PT ;  /* 0x000000100400780c */ /* 0x000fe20003f64270 */
[-C--:B------:R-:W-:Y:S01]  /*5940*/  FMUL R75, R75, R88.reuse ;  /* 0x000000584b4b7220 */ /* 0x080fe20000400000 */
[----:B------:R-:W-:Y:S01]  /*5950*/  F2FP.F16.F32.PACK_AB R65, RZ, R65 ;  /* 0x00000041ff41723e */ /* 0x000fe200000000ff */
[----:B------:R-:W-:Y:S01]  /*5960*/  FMUL R76, R76, R88 ;  /* 0x000000584c4c7220 */ /* 0x000fe20000400000 */
[----:B------:R-:W-:Y:S01]  /*5970*/  F2FP.F16.F32.PACK_AB R66, RZ, R66 ;  /* 0x00000042ff42723e */ /* 0x000fe200000000ff */
[----:B------:R-:W-:Y:S01]  /*5980*/  FMUL R77, R77, R88 ;  /* 0x000000584d4d7220 */ /* 0x000fe20000400000 */
[----:B------:R-:W-:Y:S01]  /*5990*/  F2FP.F16.F32.PACK_AB R67, RZ, R67 ;  /* 0x00000043ff43723e */ /* 0x000fe200000000ff */
[----:B------:R-:W-:Y:S01]  /*59a0*/  @P1 STG.E.U16 desc[UR38][R8.64+0x10], R62 ;  /* 0x0000103e08001986 */ /* 0x000fe2000c101526 */
[----:B------:R-:W-:Y:S01]  /*59b0*/  F2FP.F16.F32.PACK_AB R68, RZ, R68 ;  /* 0x00000044ff44723e */ /* 0x000fe200000000ff */
[-C--:B------:R-:W-:Y:S01]  /*59c0*/  FMUL R78, R78, R88.reuse ;  /* 0x000000584e4e7220 */ /* 0x080fe20000400000 */
[----:B------:R-:W-:Y:S01]  /*59d0*/  ISETP.GT.AND P1, PT, R4, 0x19, PT ;  /* 0x000000190400780c */ /* 0x000fe20003f24270 */
[----:B------:R-:W-:Y:S01]  /*59e0*/  @P0 STG.E.U16 desc[UR38][R8.64+0x12], R63 ;  /* 0x0000123f08000986 */ /* 0x000fe2000c101526 */
[----:B------:R-:W-:Y:S01]  /*59f0*/  ISETP.GT.AND P0, PT, R3, RZ, P3 ;  /* 0x000000ff0300720c */ /* 0x000fe20001f04270 */
[-C--:B------:R-:W-:Y:S01]  /*5a00*/  FMUL R79, R79, R88.reuse ;  /* 0x000000584f4f7220 */ /* 0x080fe20000400000 */
[----:B------:R-:W-:Y:S01]  /*5a10*/  F2FP.F16.F32.PACK_AB R69, RZ, R69 ;  /* 0x00000045ff45723e */ /* 0x000fe200000000ff */
[----:B------:R-:W-:Y:S01]  /*5a20*/  FMUL R80, R80, R88 ;  /* 0x0000005850507220 */ /* 0x000fe20000400000 */
[----:B------:R-:W-:Y:S01]  /*5a30*/  F2FP.F16.F32.PACK_AB R70, RZ, R70 ;  /* 0x00000046ff46723e */ /* 0x000fe200000000ff */
        /* <DEDUP_REMOVED lines=8> */
[----:B------:R-:W-:Y:S01]  /*5ac0*/  @P0 STG.E.U16 desc[UR38][R10.64+0x20], R64 ;  /* 0x000020400a000986 */ /* 0x000fe2000c101526 */
[----:B------:R-:W-:Y:S01]  /*5ad0*/  ISETP.GT.AND P0, PT, R3, RZ, P2 ;  /* 0x000000ff0300720c */ /* 0x000fe20001704270 */
[-C--:B------:R-:W-:Y:S01]  /*5ae0*/  FMUL R85, R85, R88.reuse ;  /* 0x0000005855557220 */ /* 0x080fe20000400000 */
[----:B------:R-:W-:Y:S01]  /*5af0*/  F2FP.F16.F32.PACK_AB R75, RZ, R75 ;  /* 0x0000004bff4b723e */ /* 0x000fe200000000ff */
[-C--:B------:R-:W-:Y:S01]  /*5b00*/  FMUL R86, R86, R88.reuse ;  /* 0x0000005856567220 */ /* 0x080fe20000400000 */
[----:B------:R-:W-:Y:S01]  /*5b10*/  ISETP.GT.AND P5, PT, R4, 0x28, PT ;  /* 0x000000280400780c */ /* 0x000fe20003fa4270 */
[----:B------:R-:W-:Y:S01]  /*5b20*/  FMUL R87, R87, R88 ;  /* 0x0000005857577220 */ /* 0x000fe20000400000 */
[----:B------:R-:W-:Y:S01]  /*5b30*/  F2FP.F16.F32.PACK_AB R76, RZ, R76 ;  /* 0x0000004cff4c723e */ /* 0x000fe200000000ff */
[-C--:B------:R-:W-:Y:S01]  /*5b40*/  FMUL R24, R24, R88.reuse ;  /* 0x0000005818187220 */ /* 0x080fe20000400000 */
[----:B------:R-:W-:Y:S01]  /*5b50*/  ISETP.GT.AND P4, PT, R4, 0x29, PT ;  /* 0x000000290400780c */ /* 0x000fe20003f84270 */
[-C--:B------:R-:W-:Y:S01]  /*5b60*/  FMUL R25, R25, R88.reuse ;  /* 0x0000005819197220 */ /* 0x080fe20000400000 */
[----:B------:R-:W-:Y:S01]  /*5b70*/  F2FP.F16.F32.PACK_AB R77, RZ, R77 ;  /* 0x0000004dff4d723e */ /* 0x000fe200000000ff */
[----:B------:R-:W-:Y:S01]  /*5b80*/  FMUL R26, R26, R88 ;  /* 0x000000581a1a7220 */ /* 0x000fe20000400000 */
[----:B------:R-:W-:Y:S01]  /*5b90*/  F2FP.F16.F32.PACK_AB R78, RZ, R78 ;  /* 0x0000004eff4e723e */ /* 0x000fe200000000ff */
[----:B------:R-:W-:Y:S01]  /*5ba0*/  @P0 STG.E.U16 desc[UR38][R10.64+0x22], R65 ;  /* 0x000022410a000986 */ /* 0x000fe2000c101526 */
[----:B------:R-:W-:Y:S01]  /*5bb0*/  ISETP.GT.AND P0, PT, R3, 0x8, P3 ;  /* 0x000000080300780c */ /* 0x000fe20001f04270 */
[-C--:B------:R-:W-:Y:S01]  /*5bc0*/  FMUL R27, R27, R88.reuse ;  /* 0x000000581b1b7220 */ /* 0x080fe20000400000 */
[----:B------:R-:W-:Y:S01]  /*5bd0*/  F2FP.F16.F32.PACK_AB R79, RZ, R79 ;  /* 0x0000004fff4f723e */ /* 0x000fe200000000ff */
[-C--:B------:R-:W-:Y:S01]  /*5be0*/  FMUL R28, R28, R88.reuse ;  /* 0x000000581c1c7220 */ /* 0x080fe20000400000 */
[----:B------:R-:W-:Y:S01]  /*5bf0*/  ISETP.GT.AND P3, PT, R4, 0x30, PT ;  /* 0x000000300400780c */ /* 0x000fe20003f64270 */
        /* <DEDUP_REMOVED lines=8> */
[----:B------:R-:W-:Y:S01]  /*5c80*/  @P0 STG.E.U16 desc[UR38][R8.64+0x20], R66 ;  /* 0x0000204208000986 */ /* 0x000fe2000c101526 */
[----:B------:R-:W-:Y:S01]  /*5c90*/  ISETP.GT.AND P0, PT, R3, 0x8, P2 ;  /* 0x000000080300780c */ /* 0x000fe20001704270 */
[-C--:B------:R-:W-:Y:S01]  /*5ca0*/  FMUL R33, R33, R88.reuse ;  /* 0x0000005821217220 */ /* 0x080fe20000400000 */
[----:B------:R-:W-:Y:S01]  /*5cb0*/  ISETP.GT.AND P2, PT, R4, 0x18, PT ;  /* 0x000000180400780c */ /* 0x000fe20003f44270 */
[----:B------:R-:W-:Y:S01]  /*5cc0*/  FMUL R34, R34, R88 ;  /* 0x0000005822227220 */ /* 0x000fe20000400000 */
[----:B------:R-:W-:Y:S01]  /*5cd0*/  F2FP.F16.F32.PACK_AB R84, RZ, R84 ;  /* 0x00000054ff54723e */ /* 0x000fe200000000ff */
[-C--:B------:R-:W-:Y:S01]  /*5ce0*/  FMUL R35, R35, R88.reuse ;  /* 0x0000005823237220 */ /* 0x080fe20000400000 */
[----:B------:R-:W-:Y:S01]  /*5cf0*/  P2R R5, PR, RZ, 0x20 ;  /* 0x00000020ff057803 */ /* 0x000fe20000000000 */
[-C--:B------:R-:W-:Y:S01]  /*5d00*/  FMUL R36, R36, R88.reuse ;  /* 0x0000005824247220 */ /* 0x080fe20000400000 */
[----:B------:R-:W-:Y:S01]  /*5d10*/  F2FP.F16.F32.PACK_AB R85, RZ, R85 ;  /* 0x00000055ff55723e */ /* 0x000fe200000000ff */
[----:B------:R-:W-:Y:S01]  /*5d20*/  FMUL R37, R37, R88 ;  /* 0x0000005825257220 */ /* 0x000fe20000400000 */
[----:B------:R-:W-:Y:S01]  /*5d30*/  F2FP.F16.F32.PACK_AB R86, RZ, R86 ;  /* 0x00000056ff56723e */ /* 0x000fe200000000ff */
[-C--:B------:R-:W-:Y:S01]  /*5d40*/  FMUL R38, R38, R88.reuse ;  /* 0x0000005826267220 */ /* 0x080fe20000400000 */
[----:B------:R-:W-:Y:S01]  /*5d50*/  F2FP.F16.F32.PACK_AB R87, RZ, R87 ;  /* 0x00000057ff57723e */ /* 0x000fe200000000ff */
[----:B------:R-:W-:Y:S01]  /*5d60*/  @P0 STG.E.U16 desc[UR38][R8.64+0x22], R67 ;  /* 0x0000224308000986 */ /* 0x000fe2000c101526 */
[----:B------:R-:W-:Y:S01]  /*5d70*/  ISETP.GT.AND P0, PT, R3, RZ, P2 ;  /* 0x000000ff0300720c */ /* 0x000fe20001704270 */
        /* <DEDUP_REMOVED lines=36> */
[----:B------:R-:W-:Y:S01]  /*5fc0*/  FMUL R55, R55, R88 ;  /* 0x0000005837377220 */ /* 0x000fe20000400000 */
[----:B------:R-:W-:-:S02]  /*5fd0*/  F2FP.F16.F32.PACK_AB R39, RZ, R39 ;  /* 0x00000027ff27723e */ /* 0x000fc400000000ff */
[----:B------:R-:W-:Y:S01]  /*5fe0*/  F2FP.F16.F32.PACK_AB R40, RZ, R40 ;  /* 0x00000028ff28723e */ /* 0x000fe200000000ff */
[----:B------:R-:W-:Y:S01]  /*5ff0*/  @P0 STG.E.U16 desc[UR38][R8.64+0x30], R70 ;  /* 0x0000304608000986 */ /* 0x000fe2000c101526 */
[----:B------:R-:W-:Y:S02]  /*6000*/  ISETP.GT.AND P0, PT, R3, 0x8, P1 ;  /* 0x000000080300780c */ /* 0x000fe40000f04270 */
[----:B------:R-:W-:Y:S02]  /*6010*/  ISETP.GT.AND P1, PT, R4, 0x21, PT ;  /* 0x000000210400780c */ /* 0x000fe40003f24270 */
[----:B------:R-:W-:Y:S02]  /*6020*/  F2FP.F16.F32.PACK_AB R41, RZ, R41 ;  /* 0x00000029ff29723e */ /* 0x000fe400000000ff */
[----:B------:R-:W-:Y:S02]  /*6030*/  F2FP.F16.F32.PACK_AB R42, RZ, R42 ;  /* 0x0000002aff2a723e */ /* 0x000fe400000000ff */
[----:B------:R-:W-:-:S02]  /*6040*/  F2FP.F16.F32.PACK_AB R43, RZ, R43 ;  /* 0x0000002bff2b723e */ /* 0x000fc400000000ff */
[----:B------:R-:W-:Y:S02]  /*6050*/  F2FP.F16.F32.PACK_AB R44, RZ, R44 ;  /* 0x0000002cff2c723e */ /* 0x000fe400000000ff */
[----:B------:R-:W-:Y:S01]  /*6060*/  F2FP.F16.F32.PACK_AB R45, RZ, R45 ;  /* 0x0000002dff2d723e */ /* 0x000fe200000000ff */
[----:B------:R-:W-:Y:S01]  /*6070*/  @P0 STG.E.U16 desc[UR38][R8.64+0x32], R71 ;  /* 0x0000324708000986 */ /* 0x000fe2000c101526 */
[----:B------:R-:W-:Y:S02]  /*6080*/  ISETP.GT.AND P0, PT, R3, RZ, P2 ;  /* 0x000000ff0300720c */ /* 0x000fe40001704270 */
[----:B------:R-:W-:Y:S02]  /*6090*/  F2FP.F16.F32.PACK_AB R46, RZ, R46 ;  /* 0x0000002eff2e723e */ /* 0x000fe400000000ff */
[----:B------:R-:W-:Y:S02]  /*60a0*/  F2FP.F16.F32.PACK_AB R47, RZ, R47 ;  /* 0x0000002fff2f723e */ /* 0x000fe400000000ff */
[----:B------:R-:W-:-:S02]  /*60b0*/  F2FP.F16.F32.PACK_AB R48, RZ, R48 ;  /* 0x00000030ff30723e */ /* 0x000fc400000000ff */
[----:B------:R-:W-:Y:S02]  /*60c0*/  F2FP.F16.F32.PACK_AB R49, RZ, R49 ;  /* 0x00000031ff31723e */ /* 0x000fe400000000ff */
[----:B------:R-:W-:Y:S02]  /*60d0*/  F2FP.F16.F32.PACK_AB R50, RZ, R50 ;  /* 0x00000032ff32723e */ /* 0x000fe400000000ff */
[----:B------:R-:W-:Y:S01]  /*60e0*/  F2FP.F16.F32.PACK_AB R51, RZ, R51 ;  /* 0x00000033ff33723e */ /* 0x000fe200000000ff */
[----:B------:R-:W-:Y:S01]  /*60f0*/  @P0 STG.E.U16 desc[UR38][R10.64+0x40], R72 ;  /* 0x000040480a000986 */ /* 0x000fe2000c101526 */
[----:B------:R-:W-:Y:S02]  /*6100*/  ISETP.GT.AND P0, PT, R3, RZ, P1 ;  /* 0x000000ff0300720c */ /* 0x000fe40000f04270 */
[----:B------:R-:W-:Y:S02]  /*6110*/  F2FP.F16.F32.PACK_AB R52, RZ, R52 ;  /* 0x00000034ff34723e */ /* 0x000fe400000000ff */
[----:B------:R-:W-:-:S02]  /*6120*/  F2FP.F16.F32.PACK_AB R53, RZ, R53 ;  /* 0x00000035ff35723e */ /* 0x000fc400000000ff */
[----:B------:R-:W-:Y:S02]  /*6130*/  F2FP.F16.F32.PACK_AB R54, RZ, R54 ;  /* 0x00000036ff36723e */ /* 0x000fe400000000ff */
[----:B------:R-:W-:-:S05]  /*6140*/  F2FP.F16.F32.PACK_AB R55, RZ, R55 ;  /* 0x00000037ff37723e */ /* 0x000fca00000000ff */
[----:B------:R-:W-:Y:S01]  /*6150*/  @P0 STG.E.U16 desc[UR38][R10.64+0x42], R73 ;  /* 0x000042490a000986 */ /* 0x000fe2000c101526 */
[----:B------:R-:W-:Y:S02]  /*6160*/  ISETP.GT.AND P0, PT, R3, 0x8, P2 ;  /* 0x000000080300780c */ /* 0x000fe40001704270 */
[----:B------:R-:W-:-:S11]  /*6170*/  ISETP.GT.AND P2, PT, R4, 0x38, PT ;  /* 0x000000380400780c */ /* 0x000fd60003f44270 */
[----:B------:R-:W-:Y:S01]  /*6180*/  @P0 STG.E.U16 desc[UR38][R8.64+0x40], R74 ;  /* 0x0000404a08000986 */ /* 0x000fe2000c101526 */
[----:B------:R-:W-:-:S13]  /*6190*/  ISETP.GT.AND P0, PT, R3, 0x8, P1 ;  /* 0x000000080300780c */ /* 0x000fda0000f04270 */
[----:B------:R-:W-:Y:S01]  /*61a0*/  @P0 STG.E.U16 desc[UR38][R8.64+0x42], R75 ;  /* 0x0000424b08000986 */ /* 0x000fe2000c101526 */
[----:B------:R-:W-:-:S13]  /*61b0*/  ISETP.GT.AND P0, PT, R3, RZ, P5 ;  /* 0x000000ff0300720c */ /* 0x000fda0002f04270 */
[----:B------:R-:W-:Y:S01]  /*61c0*/  @P0 STG.E.U16 desc[UR38][R10.64+0x50], R76 ;  /* 0x0000504c0a000986 */ /* 0x000fe2000c101526 */
[----:B------:R-:W-:-:S13]  /*61d0*/  ISETP.GT.AND P0, PT, R3, RZ, P4 ;  /* 0x000000ff0300720c */ /* 0x000fda0002704270 */
[----:B------:R-:W-:Y:S01]  /*61e0*/  @P0 STG.E.U16 desc[UR38][R10.64+0x52], R77 ;  /* 0x0000524d0a000986 */ /* 0x000fe2000c101526 */
[----:B------:R-:W-:-:S13]  /*61f0*/  ISETP.GT.AND P0, PT, R3, 0x8, P5 ;  /* 0x000000080300780c */ /* 0x000fda0002f04270 */
[----:B------:R-:W-:Y:S01]  /*6200*/  @P0 STG.E.U16 desc[UR38][R8.64+0x50], R78 ;  /* 0x0000504e08000986 */ /* 0x000fe2000c101526 */
[----:B------:R-:W-:-:S13]  /*6210*/  ISETP.GT.AND P0, PT, R3, 0x8, P4 ;  /* 0x000000080300780c */ /* 0x000fda0002704270 */
[----:B------:R-:W-:Y:S01]  /*6220*/  @P0 STG.E.U16 desc[UR38][R8.64+0x52], R79 ;  /* 0x0000524f08000986 */ /* 0x000fe2000c101526 */
[----:B------:R-:W-:-:S13]  /*6230*/  ISETP.GT.AND P0, PT, R3, RZ, P3 ;  /* 0x000000ff0300720c */ /* 0x000fda0001f04270 */
[----:B------:R-:W-:Y:S01]  /*6240*/  @P0 STG.E.U16 desc[UR38][R10.64+0x60], R80 ;  /* 0x000060500a000986 */ /* 0x000fe2000c101526 */
[----:B------:R-:W-:-:S04]  /*6250*/  ISETP.GT.AND P0, PT, R4, 0x31, PT ;  /* 0x000000310400780c */ /* 0x000fc80003f04270 */
[----:B------:R-:W-:-:S13]  /*6260*/  ISETP.GT.AND P1, PT, R3, RZ, P0 ;  /* 0x000000ff0300720c */ /* 0x000fda0000724270 */
[----:B------:R-:W-:Y:S01]  /*6270*/  @P1 STG.E.U16 desc[UR38][R10.64+0x62], R81 ;  /* 0x000062510a001986 */ /* 0x000fe2000c101526 */
[----:B------:R-:W-:-:S13]  /*6280*/  ISETP.GT.AND P1, PT, R3, 0x8, P3 ;  /* 0x000000080300780c */ /* 0x000fda0001f24270 */
[----:B------:R-:W-:Y:S01]  /*6290*/  @P1 STG.E.U16 desc[UR38][R8.64+0x60], R82 ;  /* 0x0000605208001986 */ /* 0x000fe2000c101526 */
[----:B------:R-:W-:-:S13]  /*62a0*/  ISETP.GT.AND P1, PT, R3, 0x8, P0 ;  /* 0x000000080300780c */ /* 0x000fda0000724270 */
[----:B------:R-:W-:Y:S01]  /*62b0*/  @P1 STG.E.U16 desc[UR38][R8.64+0x62], R83 ;  /* 0x0000625308001986 */ /* 0x000fe2000c101526 */
[----:B------:R-:W-:-:S05]  /*62c0*/  IADD3 R14, P1, R19, R8, RZ ;  /* 0x00000008130e7210 */ /* 0x000fca0007f3e0ff */
[----:B------:R-:W-:Y:S01]  /*62d0*/  IMAD.X R15, R13, 0x1, R9, P1 ;  /* 0x000000010d0f7824 */ /* 0x000fe200008e0609 */
[----:B------:R-:W-:-:S13]  /*62e0*/  ISETP.GT.AND P1, PT, R3, RZ, P2 ;  /* 0x000000ff0300720c */ /* 0x000fda0001724270 */
[----:B------:R-:W-:Y:S01]  /*62f0*/  @P1 STG.E.U16 desc[UR38][R10.64+0x70], R84 ;  /* 0x000070540a001986 */ /* 0x000fe2000c101526 */
[----:B------:R-:W-:-:S05]  /*6300*/  IADD3 R20, P1, R19, R8, RZ ;  /* 0x0000000813147210 */ /* 0x000fca0007f3e0ff */
[----:B------:R-:W-:Y:S01]  /*6310*/  IMAD.X R21, R13, 0x1, R9, P1 ;  /* 0x000000010d157824 */ /* 0x000fe200008e0609 */
[----:B------:R-:W-:-:S05]  /*6320*/  IADD3 R12, P1, R19, R10, RZ ;  /* 0x0000000a130c7210 */ /* 0x000fca0007f3e0ff */
[----:B------:R-:W-:Y:S01]  /*6330*/  IMAD.X R13, R13, 0x1, R11, P1 ;  /* 0x000000010d0d7824 */ /* 0x000fe200008e060b */
[----:B------:R-:W-:-:S04]  /*6340*/  ISETP.GT.AND P1, PT, R4, 0x39, PT ;  /* 0x000000390400780c */ /* 0x000fc80003f24270 */
[----:B------:R-:W-:-:S13]  /*6350*/  ISETP.GT.AND P5, PT, R3, RZ, P1 ;  /* 0x000000ff0300720c */ /* 0x000fda0000fa4270 */
[----:B------:R-:W-:Y:S01]  /*6360*/  @P5 STG.E.U16 desc[UR38][R10.64+0x72], R85 ;  /* 0x000072550a005986 */ /* 0x000fe2000c101526 */
[----:B------:R-:W-:-:S13]  /*6370*/  ISETP.GT.AND P5, PT, R3, 0x8, P2 ;  /* 0x000000080300780c */ /* 0x000fda00017a4270 */
[----:B------:R-:W-:Y:S01]  /*6380*/  @P5 STG.E.U16 desc[UR38][R8.64+0x70], R86 ;  /* 0x0000705608005986 */ /* 0x000fe2000c101526 */
[----:B------:R-:W-:-:S13]  /*6390*/  ISETP.GT.AND P5, PT, R3, 0x8, P1 ;  /* 0x000000080300780c */ /* 0x000fda0000fa4270 */
[----:B------:R0:W-:Y:S01]  /*63a0*/  @P5 STG.E.U16 desc[UR38][R8.64+0x72], R87 ;  /* 0x0000725708005986 */ /* 0x0001e2000c101526 */
[C---:B------:R-:W-:Y:S02]  /*63b0*/  ISETP.GT.AND P5, PT, R3.reuse, 0x80, P6 ;  /* 0x000000800300780c */ /* 0x040fe400037a4270 */
[----:B------:R-:W-:-:S11]  /*63c0*/  ISETP.GT.AND P6, PT, R3, 0x88, P6 ;  /* 0x000000880300780c */ /* 0x000fd600037c4270 */
[----:B------:R-:W-:Y:S01]  /*63d0*/  @P5 STG.E.U16 desc[UR38][R12.64], R24 ;  /* 0x000000180c005986 */ /* 0x000fe2000c101526 */
[----:B------:R-:W-:-:S04]  /*63e0*/  ISETP.GT.AND P5, PT, R4, 0x1, PT ;  /* 0x000000010400780c */ /* 0x000fc80003fa4270 */
[----:B------:R-:W-:-:S13]  /*63f0*/  ISETP.GT.AND P5, PT, R3, 0x80, P5 ;  /* 0x000000800300780c */ /* 0x000fda0002fa4270 */
[----:B0-----:R-:W-:Y:S02]  /*6400*/  @P5 IMAD.MOV.U32 R8, RZ, RZ, R12 ;  /* 0x000000ffff085224 */ /* 0x001fe400078e000c */
[----:B------:R-:W-:-:S05]  /*6410*/  @P5 IMAD.MOV.U32 R9, RZ, RZ, R13 ;  /* 0x000000ffff095224 */ /* 0x000fca00078e000d */
[----:B------:R0:W-:Y:S01]  /*6420*/  @P5 STG.E.U16 desc[UR38][R8.64+0x2], R25 ;  /* 0x0000021908005986 */ /* 0x0001e2000c101526 */
[----:B------:R-:W-:-:S03]  /*6430*/  ISETP.NE.AND P5, PT, R5, RZ, PT ;  /* 0x000000ff0500720c */ /* 0x000fc60003fa5270 */
[----:B------:R-:W-:Y:S01]  /*6440*/  @P6 STG.E.U16 desc[UR38][R14.64], R26 ;  /* 0x0000001a0e006986 */ /* 0x000fe2000c101526 */
[----:B------:R-:W-:-:S04]  /*6450*/  ISETP.GT.AND P6, PT, R4, 0x1, PT ;  /* 0x000000010400780c */ /* 0x000fc80003fc4270 */
[----:B------:R-:W-:-:S13]  /*6460*/  ISETP.GT.AND P6, PT, R3, 0x88, P6 ;  /* 0x000000880300780c */ /* 0x000fda00037c4270 */
[----:B------:R-:W-:Y:S01]  /*6470*/  @P6 STG.E.U16 desc[UR38][R20.64+0x2], R27 ;  /* 0x0000021b14006986 */ /* 0x000fe2000c101526 */
[----:B------:R-:W-:-:S04]  /*6480*/  ISETP.GT.AND P6, PT, R4, 0x8, PT ;  /* 0x000000080400780c */ /* 0x000fc80003fc4270 */
[----:B------:R-:W-:-:S13]  /*6490*/  ISETP.GT.AND P6, PT, R3, 0x80, P6 ;  /* 0x000000800300780c */ /* 0x000fda00037c4270 */
[----:B0-----:R-:W-:Y:S02]  /*64a0*/  @P6 IMAD.MOV.U32 R8, RZ, RZ, R12 ;  /* 0x000000ffff086224 */ /* 0x001fe400078e000c */
[----:B------:R-:W-:-:S05]  /*64b0*/  @P6 IMAD.MOV.U32 R9, RZ, RZ, R13 ;  /* 0x000000ffff096224 */ /* 0x000fca00078e000d */
[----:B------:R0:W-:Y:S01]  /*64c0*/  @P6 STG.E.U16 desc[UR38][R8.64+0x10], R28 ;  /* 0x0000101c08006986 */ /* 0x0001e2000c101526 */
[----:B------:R-:W-:-:S04]  /*64d0*/  ISETP.GT.AND P6, PT, R4, 0x9, PT ;  /* 0x000000090400780c */ /* 0x000fc80003fc4270 */
[----:B------:R-:W-:-:S13]  /*64e0*/  ISETP.GT.AND P6, PT, R3, 0x80, P6 ;  /* 0x000000800300780c */ /* 0x000fda00037c4270 */
[----:B0-----:R-:W-:Y:S02]  /*64f0*/  @P6 IMAD.MOV.U32 R8, RZ, RZ, R12 ;  /* 0x000000ffff086224 */ /* 0x001fe400078e000c */
[----:B------:R-:W-:-:S05]  /*6500*/  @P6 IMAD.MOV.U32 R9, RZ, RZ, R13 ;  /* 0x000000ffff096224 */ /* 0x000fca00078e000d */
[----:B------:R0:W-:Y:S01]  /*6510*/  @P6 STG.E.U16 desc[UR38][R8.64+0x12], R29 ;  /* 0x0000121d08006986 */ /* 0x0001e2000c101526 */
[----:B------:R-:W-:-:S04]  /*6520*/  ISETP.GT.AND P6, PT, R4, 0x8, PT ;  /* 0x000000080400780c */ /* 0x000fc80003fc4270 */
[----:B------:R-:W-:-:S13]  /*6530*/  ISETP.GT.AND P6, PT, R3, 0x88, P6 ;  /* 0x000000880300780c */ /* 0x000fda00037c4270 */
        /* <DEDUP_REMOVED lines=45> */
[----:B------:R-:W-:Y:S01]  /*6810*/  @P6 STG.E.U16 desc[UR38][R8.64+0x42], R41 ;  /* 0x0000422908006986 */ /* 0x000fe2000c101526 */
[----:B------:R-:W-:-:S04]  /*6820*/  ISETP.GT.AND P6, PT, R4, 0x20, PT ;  /* 0x000000200400780c */ /* 0x000fc80003fc4270 */
[----:B------:R-:W-:-:S13]  /*6830*/  ISETP.GT.AND P6, PT, R3, 0x88, P6 ;  /* 0x000000880300780c */ /* 0x000fda00037c4270 */
[----:B------:R-:W-:Y:S01]  /*6840*/  @P6 STG.E.U16 desc[UR38][R6.64+0x40], R42 ;  /* 0x0000402a06006986 */ /* 0x000fe2000c101526 */
[----:B------:R-:W-:-:S04]  /*6850*/  ISETP.GT.AND P6, PT, R4, 0x21, PT ;  /* 0x000000210400780c */ /* 0x000fc80003fc4270 */
[----:B------:R-:W-:-:S13]  /*6860*/  ISETP.GT.AND P6, PT, R3, 0x88, P6 ;  /* 0x000000880300780c */ /* 0x000fda00037c4270 */
[----:B------:R-:W-:Y:S02]  /*6870*/  @P6 IMAD.MOV.U32 R4, RZ, RZ, R6 ;  /* 0x000000ffff046224 */ /* 0x000fe400078e0006 */
[----:B------:R-:W-:-:S05]  /*6880*/  @P6 IMAD.MOV.U32 R5, RZ, RZ, R7 ;  /* 0x000000ffff056224 */ /* 0x000fca00078e0007 */
[----:B------:R0:W-:Y:S01]  /*6890*/  @P6 STG.E.U16 desc[UR38][R4.64+0x42], R43 ;  /* 0x0000422b04006986 */ /* 0x0001e2000c101526 */
[C---:B------:R-:W-:Y:S02]  /*68a0*/  ISETP.GT.AND P6, PT, R3.reuse, 0x80, P5 ;  /* 0x000000800300780c */ /* 0x040fe40002fc4270 */
[----:B------:R-:W-:-:S11]  /*68b0*/  ISETP.GT.AND P5, PT, R3, 0x88, P5 ;  /* 0x000000880300780c */ /* 0x000fd60002fa4270 */
[----:B0-----:R-:W-:Y:S02]  /*68c0*/  @P6 IMAD.MOV.U32 R4, RZ, RZ, R12 ;  /* 0x000000ffff046224 */ /* 0x001fe400078e000c */
[----:B------:R-:W-:-:S05]  /*68d0*/  @P6 IMAD.MOV.U32 R5, RZ, RZ, R13 ;  /* 0x000000ffff056224 */ /* 0x000fca00078e000d */
[----:B------:R0:W-:Y:S01]  /*68e0*/  @P6 STG.E.U16 desc[UR38][R4.64+0x50], R44 ;  /* 0x0000502c04006986 */ /* 0x0001e2000c101526 */
[C---:B------:R-:W-:Y:S02]  /*68f0*/  ISETP.GT.AND P6, PT, R3.reuse, 0x80, P4 ;  /* 0x000000800300780c */ /* 0x040fe400027c4270 */
[----:B------:R-:W-:-:S11]  /*6900*/  ISETP.GT.AND P4, PT, R3, 0x88, P4 ;  /* 0x000000880300780c */ /* 0x000fd60002784270 */
[----:B0-----:R-:W-:Y:S02]  /*6910*/  @P6 IMAD.MOV.U32 R4, RZ, RZ, R12 ;  /* 0x000000ffff046224 */ /* 0x001fe400078e000c */
[----:B------:R-:W-:-:S05]  /*6920*/  @P6 IMAD.MOV.U32 R5, RZ, RZ, R13 ;  /* 0x000000ffff056224 */ /* 0x000fca00078e000d */
[----:B------:R0:W-:Y:S02]  /*6930*/  @P6 STG.E.U16 desc[UR38][R4.64+0x52], R45 ;  /* 0x0000522d04006986 */ /* 0x0001e4000c101526 */
[----:B0-----:R-:W-:Y:S02]  /*6940*/  @P5 IMAD.MOV.U32 R4, RZ, RZ, R6 ;  /* 0x000000ffff045224 */ /* 0x001fe400078e0006 */
[----:B------:R-:W-:-:S05]  /*6950*/  @P5 IMAD.MOV.U32 R5, RZ, RZ, R7 ;  /* 0x000000ffff055224 */ /* 0x000fca00078e0007 */
[----:B------:R0:W-:Y:S01]  /*6960*/  @P5 STG.E.U16 desc[UR38][R4.64+0x50], R46 ;  /* 0x0000502e04005986 */ /* 0x0001e2000c101526 */
[C---:B------:R-:W-:Y:S02]  /*6970*/  ISETP.GT.AND P5, PT, R3.reuse, 0x80, P3 ;  /* 0x000000800300780c */ /* 0x040fe40001fa4270 */
[----:B------:R-:W-:Y:S01]  /*6980*/  ISETP.GT.AND P3, PT, R3, 0x88, P3 ;  /* 0x000000880300780c */ /* 0x000fe20001f64270 */
        /* <DEDUP_REMOVED lines=17> */
[----:B------:R0:W-:Y:S02]  /*6aa0*/  @P3 STG.E.U16 desc[UR38][R4.64+0x60], R50 ;  /* 0x0000603204003986 */ /* 0x0001e4000c101526 */
[----:B0-----:R-:W-:Y:S02]  /*6ab0*/  @P0 IMAD.MOV.U32 R4, RZ, RZ, R6 ;  /* 0x000000ffff040224 */ /* 0x001fe400078e0006 */
[----:B------:R-:W-:-:S05]  /*6ac0*/  @P0 IMAD.MOV.U32 R5, RZ, RZ, R7 ;  /* 0x000000ffff050224 */ /* 0x000fca00078e0007 */
[----:B------:R0:W-:Y:S02]  /*6ad0*/  @P0 STG.E.U16 desc[UR38][R4.64+0x62], R51 ;  /* 0x0000623304000986 */ /* 0x0001e4000c101526 */
[----:B0-----:R-:W-:Y:S02]  /*6ae0*/  @P5 IMAD.MOV.U32 R4, RZ, RZ, R12 ;  /* 0x000000ffff045224 */ /* 0x001fe400078e000c */
[----:B------:R-:W-:-:S05]  /*6af0*/  @P5 IMAD.MOV.U32 R5, RZ, RZ, R13 ;  /* 0x000000ffff055224 */ /* 0x000fca00078e000d */
[----:B------:R0:W-:Y:S04]  /*6b00*/  @P5 STG.E.U16 desc[UR38][R4.64+0x70], R52 ;  /* 0x0000703404005986 */ /* 0x0001e8000c101526 */
[----:B------:R1:W-:Y:S01]  /*6b10*/  @P4 STG.E.U16 desc[UR38][R12.64+0x72], R53 ;  /* 0x000072350c004986 */ /* 0x0003e2000c101526 */
[----:B0-----:R-:W-:Y:S02]  /*6b20*/  @P2 IMAD.MOV.U32 R4, RZ, RZ, R6 ;  /* 0x000000ffff042224 */ /* 0x001fe400078e0006 */
[----:B------:R-:W-:-:S05]  /*6b30*/  @P2 IMAD.MOV.U32 R5, RZ, RZ, R7 ;  /* 0x000000ffff052224 */ /* 0x000fca00078e0007 */
[----:B------:R1:W-:Y:S04]  /*6b40*/  @P2 STG.E.U16 desc[UR38][R4.64+0x70], R54 ;  /* 0x0000703604002986 */ /* 0x0003e8000c101526 */
[----:B------:R1:W-:Y:S02]  /*6b50*/  @P1 STG.E.U16 desc[UR38][R6.64+0x72], R55 ;  /* 0x0000723706001986 */ /* 0x0003e4000c101526 */
.L_x_153:
[----:B------:R-:W-:Y:S05]  /*6b60*/  BSYNC B0 ;  /* 0x0000000000007941 */ /* 0x000fea0003800000 */
.L_x_29:
[----:B------:R-:W-:Y:S01]  /*6b70*/  IADD3 R16, P0, R16, UR36, RZ ;  /* 0x0000002410107c10 */ /* 0x000fe2000ff1e0ff */
[----:B------:R-:W-:Y:S01]  /*6b80*/  ULDC.64 UR4, c[0x0][0x650] ;  /* 0x0001940000047ab9 */ /* 0x000fe20000000a00 */
[----:B------:R-:W-:Y:S01]  /*6b90*/  PRMT R3, RZ, 0x7610, R3 ;  /* 0x00007610ff037816 */ /* 0x000fe20000000003 */
[----:B------:R-:W-:Y:S01]  /*6ba0*/  IMAD.MOV.U32 R100, RZ, RZ, -0x1 ;  /* 0xffffffffff647424 */ /* 0x000fe200078e00ff */
[----:B------:R-:W-:Y:S01]  /*6bb0*/  IADD3.X R17, R17, UR42, RZ, P0, !PT ;  /* 0x0000002a11117c10 */ /* 0x000fe200087fe4ff */
[----:B------:R-:W-:Y:S01]  /*6bc0*/  IMAD.MOV.U32 R19, RZ, RZ, -0x1 ;  /* 0xffffffffff137424 */ /* 0x000fe200078e00ff */
[----:B------:R-:W-:-:S04]  /*6bd0*/  ISETP.GE.U32.AND P0, PT, R16, UR4, PT ;  /* 0x0000000410007c0c */ /* 0x000fc8000bf06070 */
[----:B------:R-:W-:-:S13]  /*6be0*/  ISETP.GE.U32.AND.EX P0, PT, R17, UR5, PT, P0 ;  /* 0x0000000511007c0c */ /* 0x000fda000bf06100 */
[----:B------:R-:W-:Y:S05]  /*6bf0*/  @P0 BRA `(.L_x_154) ;  /* 0x0000000400500947 */ /* 0x000fea0003800000 */
[----:B0-----:R-:W0:Y:S01]  /*6c00*/  LDC.64 R10, c[0x0][0x628] ;  /* 0x00018a00ff0a7b82 */ /* 0x001e220000000a00 */
[----:B-1----:R-:W1:Y:S01]  /*6c10*/  S2R R12, SR_CTAID.X ;  /* 0x00000000000c7919 */ /* 0x002e620000002500 */
[----:B----4-:R-:W-:Y:S02]  /*6c20*/  IMAD.MOV.U32 R8, RZ, RZ, R16 ;  /* 0x000000ffff087224 */ /* 0x010fe400078e0010 */
[----:B------:R-:W-:Y:S01]  /*6c30*/  IMAD.MOV.U32 R9, RZ, RZ, R17 ;  /* 0x000000ffff097224 */ /* 0x000fe200078e0011 */
[----:B------:R-:W4:Y:S03]  /*6c40*/  S2R R20, SR_CTAID.Y ;  /* 0x0000000000147919 */ /* 0x000f260000002600 */
[----:B------:R-:W1:Y:S08]  /*6c50*/  LDC R0, c[0x0][0x630] ;  /* 0x00018c00ff007b82 */ /* 0x000e700000000800 */
[----:B------:R-:W1:Y:S01]  /*6c60*/  LDC.64 R14, c[0x0][0x620] ;  /* 0x00018800ff0e7b82 */ /* 0x000e620000000a00 */
[----:B0-----:R-:W-:-:S04]  /*6c70*/  ISETP.NE.U32.AND P0, PT, R10, RZ, PT ;  /* 0x000000ff0a00720c */ /* 0x001fc80003f05070 */
[----:B------:R-:W-:-:S13]  /*6c80*/  ISETP.NE.AND.EX P0, PT, R11, RZ, PT, P0 ;  /* 0x000000ff0b00720c */ /* 0x000fda0003f05300 */
[----:B-1--4-:R-:W-:Y:S05]  /*6c90*/  @!P0 BRA `(.L_x_155) ;  /* 0x0000000000288947 */ /* 0x012fea0003800000 */
        /* <DEDUP_REMOVED lines=10> */
.L_x_155:
[-CC-:B------:R-:W-:Y:S01]  /*6d40*/  SHF.R.U64 R19, R8, R0.reuse, R9.reuse ;  /* 0x0000000008137219 */ /* 0x180fe20000001209 */
[----:B------:R-:W0:Y:S01]  /*6d50*/  LDC.64 R26, c[0x0][0x640] ;  /* 0x00019000ff1a7b82 */ /* 0x000e220000000a00 */
[----:B------:R-:W-:Y:S01]  /*6d60*/  SHF.R.U32.HI R0, RZ, R0, R9 ;  /* 0x00000000ff007219 */ /* 0x000fe20000011609 */
[----:B------:R-:W-:Y:S01]  /*6d70*/  ULDC UR4, c[0x0][0x150] ;  /* 0x0000540000047ab9 */ /* 0x000fe20000000800 */
[----:B------:R-:W-:Y:S02]  /*6d80*/  IADD3 R3, P0, RZ, -R19, RZ ;  /* 0x80000013ff037210 */ /* 0x000fe40007f1e0ff */
[----:B------:R-:W-:-:S03]  /*6d90*/  I2FP.F32.U32 R7, R12 ;  /* 0x0000000c00077245 */ /* 0x000fc60000201000 */
[----:B------:R-:W1:Y:S01]  /*6da0*/  LDC R6, c[0x0][0x618] ;  /* 0x00018600ff067b82 */ /* 0x000e620000000800 */
[----:B------:R-:W-:Y:S02]  /*6db0*/  IMAD.X R5, RZ, RZ, ~R0, P0 ;  /* 0x000000ffff057224 */ /* 0x000fe400000e0e00 */
[----:B------:R-:W-:Y:S01]  /*6dc0*/  FMUL R7, R7, UR4 ;  /* 0x0000000407077c20 */ /* 0x000fe20008400000 */
[----:B------:R-:W-:Y:S01]  /*6dd0*/  ULDC UR4, c[0x0][0x154] ;  /* 0x0000550000047ab9 */ /* 0x000fe20000000800 */
[-C--:B------:R-:W-:Y:S02]  /*6de0*/  IMAD R0, R5, R14.reuse, RZ ;  /* 0x0000000e05007224 */ /* 0x080fe400078e02ff */
[C---:B------:R-:W-:Y:S01]  /*6df0*/  IMAD.WIDE.U32 R4, R3.reuse, R14, R16 ;  /* 0x0000000e03047225 */ /* 0x040fe200078e0010 */
[----:B------:R-:W4:Y:S01]  /*6e00*/  LDC R8, c[0x0][0x608] ;  /* 0x00018200ff087b82 */ /* 0x000f220000000800 */
[----:B------:R-:W2:Y:S02]  /*6e10*/  F2I.U32.TRUNC.NTZ R7, R7 ;  /* 0x0000000700077305 */ /* 0x000ea4000020f000 */
[----:B------:R-:W-:Y:S01]  /*6e20*/  IMAD R3, R3, R15, R0 ;  /* 0x0000000f03037224 */ /* 0x000fe200078e0200 */
[----:B------:R-:W-:-:S03]  /*6e30*/  I2FP.F32.U32 R0, R20 ;  /* 0x0000001400007245 */ /* 0x000fc60000201000 */
[----:B------:R-:W-:Y:S01]  /*6e40*/  IMAD.IADD R3, R5, 0x1, R3 ;  /* 0x0000000105037824 */ /* 0x000fe200078e0203 */
[----:B------:R-:W3:Y:S01]  /*6e50*/  LDC R11, c[0x0][0x658] ;  /* 0x00019600ff0b7b82 */ /* 0x000ee20000000800 */
[----:B0-----:R-:W-:-:S04]  /*6e60*/  ISETP.NE.U32.AND P0, PT, R26, RZ, PT ;  /* 0x000000ff1a00720c */ /* 0x001fc80003f05070 */
[----:B------:R-:W-:-:S03]  /*6e70*/  ISETP.NE.AND.EX P0, PT, R27, RZ, PT, P0 ;  /* 0x000000ff1b00720c */ /* 0x000fc60003f05300 */
[----:B------:R-:W0:Y:S01]  /*6e80*/  LDC R9, c[0x0][0x144] ;  /* 0x00005100ff097b82 */ /* 0x000e220000000800 */
[-C--:B-1----:R-:W-:Y:S01]  /*6e90*/  SHF.R.U64 R10, R4, R6.reuse, R3 ;  /* 0x00000006040a7219 */ /* 0x082fe20000001203 */
[----:B--2---:R-:W-:Y:S01]  /*6ea0*/  IMAD.MOV R7, RZ, RZ, -R7 ;  /* 0x000000ffff077224 */ /* 0x004fe200078e0a07 */
[----:B------:R-:W-:Y:S01]  /*6eb0*/  SHF.R.U32.HI R3, RZ, R6, R3 ;  /* 0x00000006ff037219 */ /* 0x000fe20000011603 */
[----:B------:R-:W-:-:S04]  /*6ec0*/  FMUL R6, R0, UR4 ;  /* 0x0000000400067c20 */ /* 0x000fc80008400000 */
[----:B------:R-:W1:Y:S01]  /*6ed0*/  LDC R21, c[0x0][0x148] ;  /* 0x00005200ff157b82 */ /* 0x000e620000000800 */
[----:B------:R2:W0:Y:S01]  /*6ee0*/  F2I.U32.TRUNC.NTZ R14, R6 ;  /* 0x00000006000e7305 */ /* 0x000422000020f000 */
[-CC-:B----4-:R-:W-:Y:S02]  /*6ef0*/  SHF.R.U64 R13, R10, R8.reuse, R3.reuse ;  /* 0x000000080a0d7219 */ /* 0x190fe40000001203 */
[----:B------:R-:W-:-:S04]  /*6f00*/  SHF.R.U32.HI R0, RZ, R8, R3 ;  /* 0x00000008ff007219 */ /* 0x000fc80000011603 */
[----:B------:R-:W4:Y:S01]  /*6f10*/  LDC R24, c[0x0][0x600] ;  /* 0x00018000ff187b82 */ /* 0x000f220000000800 */
[-CC-:B---3--:R-:W-:Y:S02]  /*6f20*/  SHF.R.U64 R15, R13, R11.reuse, R0.reuse ;  /* 0x0000000b0d0f7219 */ /* 0x188fe40000001200 */
[----:B------:R-:W-:-:S03]  /*6f30*/  SHF.R.U32.HI R5, RZ, R11, R0 ;  /* 0x0000000bff057219 */ /* 0x000fc60000011600 */
[----:B------:R-:W-:Y:S02]  /*6f40*/  IMAD.MOV.U32 R4, RZ, RZ, R15 ;  /* 0x000000ffff047224 */ /* 0x000fe400078e000f */
[----:B------:R-:W3:Y:S01]  /*6f50*/  LDC R28, c[0x0][0x648] ;  /* 0x00019200ff1c7b82 */ /* 0x000ee20000000800 */
[----:B0-----:R-:W-:-:S07]  /*6f60*/  IMAD R25, R9, R7, R12 ;  /* 0x0000000709197224 */ /* 0x001fce00078e020c */
[----:B------:R-:W0:Y:S08]  /*6f70*/  LDC R29, c[0x0][0x638] ;  /* 0x00018e00ff1d7b82 */ /* 0x000e300000000800 */
[----:B------:R-:W0:Y:S01]  /*6f80*/  LDC R30, c[0x0][0x610] ;  /* 0x00018400ff1e7b82 */ /* 0x000e220000000800 */
[----:B-12-4-:R-:W-:Y:S05]  /*6f90*/  @!P0 BRA `(.L_x_156) ;  /* 0x0000000000288947 */ /* 0x016fea0003800000 */
        /* <DEDUP_REMOVED lines=10> */
.L_x_156:
[----:B------:R-:W-:Y:S01]  /*7040*/  ISETP.NE.AND P0, PT, R2, 0x1, PT ;  /* 0x000000010200780c */ /* 0x000fe20003f05270 */
[----:B------:R-:W-:Y:S01]  /*7050*/  IMAD.MOV R14, RZ, RZ, -R14 ;  /* 0x000000ffff0e7224 */ /* 0x000fe200078e0a0e */
[----:B---3--:R-:W-:Y:S01]  /*7060*/  SHF.R.U64 R3, R4, R28, R5 ;  /* 0x0000001c04037219 */ /* 0x008fe20000001205 */
[----:B------:R-:W-:Y:S01]  /*7070*/  VIADD R5, R24, 0xffffffff ;  /* 0xffffffff18057836 */ /* 0x000fe20000000000 */
[----:B------:R-:W-:-:S03]  /*7080*/  LOP3.LUT R0, R13, R98, RZ, 0xc0, !PT ;  /* 0x000000620d007212 */ /* 0x000fc600078ec0ff */
[----:B------:R-:W-:Y:S01]  /*7090*/  IMAD.MOV R4, RZ, RZ, -R3 ;  /* 0x000000ffff047224 */ /* 0x000fe200078e0a03 */
[----:B------:R-:W-:Y:S01]  /*70a0*/  LOP3.LUT R10, R10, R5, RZ, 0xc0, !PT ;  /* 0x000000050a0a7212 */ /* 0x000fe200078ec0ff */
[----:B------:R-:W-:Y:S02]  /*70b0*/  IMAD R0, R91, R3, R0 ;  /* 0x000000035b007224 */ /* 0x000fe400078e0200 */
[----:B0-----:R-:W-:Y:S02]  /*70c0*/  IMAD R3, R4, R29, R15 ;  /* 0x0000001d04037224 */ /* 0x001fe400078e020f */
[----:B------:R-:W-:Y:S02]  /*70d0*/  @P0 IMAD R25, R21, R14, R20 ;  /* 0x0000000e15190224 */ /* 0x000fe400078e0214 */
[----:B------:R-:W-:Y:S02]  /*70e0*/  IMAD R5, R3, R24, R10 ;  /* 0x0000001803057224 */ /* 0x000fe400078e020a */
[----:B------:R-:W-:-:S02]  /*70f0*/  IMAD R0, R0, R30, R25 ;  /* 0x0000001e00007224 */ /* 0x000fc400078e0219 */
[----:B------:R-:W-:-:S03]  /*7100*/  IMAD.MOV.U32 R4, RZ, RZ, 0x1 ;  /* 0x00000001ff047424 */ /* 0x000fc600078e00ff */
[----:B------:R-:W-:Y:S02]  /*7110*/  SEL R100, R5, R0, !P0 ;  /* 0x0000000005647207 */ /* 0x000fe40004000000 */
[----:B------:R-:W-:Y:S02]  /*7120*/  PRMT R3, R4, 0x7610, R3 ;  /* 0x0000761004037816 */ /* 0x000fe40000000003 */
[----:B------:R-:W-:-:S07]  /*7130*/  SEL R0, R0, R5, !P0 ;  /* 0x0000000500007207 */ /* 0x000fce0004000000 */
.L_x_154:
[----:B------:R-:W-:Y:S01]  /*7140*/  LOP3.LUT P0, RZ, R3, 0xff, RZ, 0xc0, !PT ;  /* 0x000000ff03ff7812 */ /* 0x000fe2000780c0ff */
[----:B------:R-:W-:-:S12]  /*7150*/  IMAD.MOV.U32 R107, RZ, RZ, R0 ;  /* 0x000000ffff6b7224 */ /* 0x000fd800078e0000 */
[----:B------:R-:W-:Y:S05]  /*7160*/  @P0 BRA `(.L_x_157) ;  /* 0xffffffa000600947 */ /* 0x000fea000383ffff */
[----:B------:R-:W-:Y:S05]  /*7170*/  EXIT ;  /* 0x000000000000794d */ /* 0x000fea0003800000 */
.L_x_4:
        /* <DEDUP_REMOVED lines=26> */
.L_x_159:
[--C-:B------:R-:W-:Y:S01]  /*7320*/  SHF.R.U64 R14, R12, R20, R13.reuse ;  /* 0x000000140c0e7219 */ /* 0x100fe2000000120d */
[----:B------:R-:W0:Y:S01]  /*7330*/  LDC R24, c[0x0][0x618] ;  /* 0x00018600ff187b82 */ /* 0x000e220000000800 */
[----:B------:R-:W-:Y:S01]  /*7340*/  I2FP.F32.U32 R8, R6 ;  /* 0x0000000600087245 */ /* 0x000fe20000201000 */
[----:B------:R-:W-:Y:S01]  /*7350*/  ULDC UR4, c[0x0][0x150] ;  /* 0x0000540000047ab9 */ /* 0x000fe20000000800 */
[----:B------:R-:W-:Y:S02]  /*7360*/  SHF.R.U32.HI R7, RZ, R20, R13 ;  /* 0x00000014ff077219 */ /* 0x000fe4000001160d */
[----:B------:R-:W-:Y:S01]  /*7370*/  IADD3 R11, P0, RZ, -R14, RZ ;  /* 0x8000000eff0b7210 */ /* 0x000fe20007f1e0ff */
[----:B------:R-:W-:Y:S01]  /*7380*/  FMUL R13, R8, UR4 ;  /* 0x00000004080d7c20 */ /* 0x000fe20008400000 */
[----:B------:R-:W-:Y:S01]  /*7390*/  ULDC UR4, c[0x0][0x154] ;  /* 0x0000550000047ab9 */ /* 0x000fe20000000800 */
[----:B------:R-:W1:Y:S02]  /*73a0*/  LDC.64 R26, c[0x0][0x640] ;  /* 0x00019000ff1a7b82 */ /* 0x000e640000000a00 */
[----:B------:R-:W-:-:S02]  /*73b0*/  IMAD.X R7, RZ, RZ, ~R7, P0 ;  /* 0x000000ffff077224 */ /* 0x000fc400000e0e07 */
[----:B------:R-:W2:Y:S01]  /*73c0*/  F2I.U32.TRUNC.NTZ R13, R13 ;  /* 0x0000000d000d7305 */ /* 0x000ea2000020f000 */
[----:B------:R-:W-:-:S03]  /*73d0*/  IMAD.WIDE.U32 R8, R11, R22, R16 ;  /* 0x000000160b087225 */ /* 0x000fc600078e0010 */
[----:B------:R-:W3:Y:S01]  /*73e0*/  LDC R15, c[0x0][0x144] ;  /* 0x00005100ff0f7b82 */ /* 0x000ee20000000800 */
[----:B------:R-:W-:-:S04]  /*73f0*/  IMAD R10, R7, R22, RZ ;  /* 0x00000016070a7224 */ /* 0x000fc800078e02ff */
[----:B------:R-:W-:Y:S02]  /*7400*/  IMAD R7, R11, R23, R10 ;  /* 0x000000170b077224 */ /* 0x000fe400078e020a */
[----:B------:R-:W-:Y:S01]  /*7410*/  IMAD.MOV.U32 R10, RZ, RZ, -0x1 ;  /* 0xffffffffff0a7424 */ /* 0x000fe200078e00ff */
[----:B------:R-:W4:Y:S01]  /*7420*/  LDC R20, c[0x0][0x608] ;  /* 0x00018200ff147b82 */ /* 0x000f220000000800 */
[----:B------:R-:W-:Y:S01]  /*7430*/  IMAD.IADD R7, R9, 0x1, R7 ;  /* 0x0000000109077824 */ /* 0x000fe200078e0207 */
[----:B------:R-:W-:-:S04]  /*7440*/  I2FP.F32.U32 R9, R5 ;  /* 0x0000000500097245 */ /* 0x000fc80000201000 */
[-C--:B0-----:R-:W-:Y:S01]  /*7450*/  SHF.R.U64 R12, R8, R24.reuse, R7 ;  /* 0x00000018080c7219 */ /* 0x081fe20000001207 */
[----:B--2---:R-:W-:Y:S01]  /*7460*/  IMAD.MOV R8, RZ, RZ, -R13 ;  /* 0x000000ffff087224 */ /* 0x004fe200078e0a0d */
[----:B------:R-:W0:Y:S01]  /*7470*/  LDC R11, c[0x0][0x658] ;  /* 0x00019600ff0b7b82 */ /* 0x000e220000000800 */
[----:B-1----:R-:W-:Y:S01]  /*7480*/  ISETP.NE.U32.AND P0, PT, R26, RZ, PT ;  /* 0x000000ff1a00720c */ /* 0x002fe20003f05070 */
[----:B------:R-:W-:Y:S01]  /*7490*/  FMUL R9, R9, UR4 ;  /* 0x0000000409097c20 */ /* 0x000fe20008400000 */
[----:B------:R-:W-:Y:S02]  /*74a0*/  SHF.R.U32.HI R7, RZ, R24, R7 ;  /* 0x00000018ff077219 */ /* 0x000fe40000011607 */
[----:B------:R-:W-:-:S03]  /*74b0*/  ISETP.NE.AND.EX P0, PT, R27, RZ, PT, P0 ;  /* 0x000000ff1b00720c */ /* 0x000fc60003f05300 */
[----:B------:R-:W1:Y:S01]  /*74c0*/  LDC R22, c[0x0][0x148] ;  /* 0x00005200ff167b82 */ /* 0x000e620000000800 */
[----:B---3--:R-:W-:Y:S02]  /*74d0*/  IMAD R23, R15, R8, R6 ;  /* 0x000000080f177224 */ /* 0x008fe400078e0206 */
[----:B------:R-:W-:-:S05]  /*74e0*/  IMAD.MOV.U32 R8, RZ, RZ, 0x1 ;  /* 0x00000001ff087424 */ /* 0x000fca00078e00ff */
[----:B------:R-:W2:Y:S01]  /*74f0*/  LDC R21, c[0x0][0x600] ;  /* 0x00018000ff157b82 */ /* 0x000ea20000000800 */
[-CC-:B----4-:R-:W-:Y:S02]  /*7500*/  SHF.R.U64 R15, R12, R20.reuse, R7.reuse ;  /* 0x000000140c0f7219 */ /* 0x190fe40000001207 */
[----:B------:R-:W-:Y:S02]  /*7510*/  SHF.R.U32.HI R6, RZ, R20, R7 ;  /* 0x00000014ff067219 */ /* 0x000fe40000011607 */
[----:B------:R3:W4:Y:S03]  /*7520*/  F2I.U32.TRUNC.NTZ R20, R9 ;  /* 0x0000000900147305 */ /* 0x000726000020f000 */
[----:B------:R-:W1:Y:S01]  /*7530*/  LDC R25, c[0x0][0x648] ;  /* 0x00019200ff197b82 */ /* 0x000e620000000800 */
[-C--:B0-----:R-:W-:Y:S02]  /*7540*/  SHF.R.U64 R19, R15, R11.reuse, R6 ;  /* 0x0000000b0f137219 */ /* 0x081fe40000001206 */
[----:B------:R-:W-:-:S02]  /*7550*/  SHF.L.U32 R10, R10, R11, RZ ;  /* 0x0000000b0a0a7219 */ /* 0x000fc400000006ff */
[-C--:B------:R-:W-:Y:S01]  /*7560*/  SHF.R.U32.HI R7, RZ, R11.reuse, R6 ;  /* 0x0000000bff077219 */ /* 0x080fe20000011606 */
[----:B------:R-:W-:Y:S01]  /*7570*/  IMAD.MOV.U32 R6, RZ, RZ, R19 ;  /* 0x000000ffff067224 */ /* 0x000fe200078e0013 */
[----:B------:R-:W-:Y:S01]  /*7580*/  SHF.L.U32 R24, R8, R11, RZ ;  /* 0x0000000b08187219 */ /* 0x000fe200000006ff */
[----:B------:R-:W0:Y:S01]  /*7590*/  LDC R28, c[0x0][0x638] ;  /* 0x00018e00ff1c7b82 */ /* 0x000e220000000800 */
[----:B------:R-:W-:-:S07]  /*75a0*/  LOP3.LUT R30, RZ, R10, RZ, 0x33, !PT ;  /* 0x0000000aff1e7212 */ /* 0x000fce00078e33ff */
[----:B------:R-:W0:Y:S01]  /*75b0*/  LDC R29, c[0x0][0x610] ;  /* 0x00018400ff1d7b82 */ /* 0x000e220000000800 */
[----:B---34-:R-:W-:Y:S05]  /*75c0*/  @!P0 BRA `(.L_x_160) ;  /* 0x0000000000288947 */ /* 0x018fea0003800000 */
[----:B------:R-:W3:Y:S02]  /*75d0*/  LDC R6, c[0x0][0x64c] ;  /* 0x00019300ff067b82 */ /* 0x000ee40000000800 */
[----:B---3--:R-:W-:-:S05]  /*75e0*/  IADD3 R11, P0, R19, R6, RZ ;  /* 0x00000006130b7210 */ /* 0x008fca0007f1e0ff */
        /* <DEDUP_REMOVED lines=8> */
.L_x_160:
[----:B------:R-:W-:Y:S01]  /*7670*/  ISETP.NE.AND P0, PT, R2, 0x1, PT ;  /* 0x000000010200780c */ /* 0x000fe20003f05270 */
[----:B--2---:R-:W-:Y:S01]  /*7680*/  VIADD R9, R21, 0xffffffff ;  /* 0xffffffff15097836 */ /* 0x004fe20000000000 */
[----:B-1----:R-:W-:Y:S01]  /*7690*/  SHF.R.U64 R7, R6, R25, R7 ;  /* 0x0000001906077219 */ /* 0x002fe20000001207 */
[----:B------:R-:W-:Y:S01]  /*76a0*/  IMAD.MOV R20, RZ, RZ, -R20 ;  /* 0x000000ffff147224 */ /* 0x000fe200078e0a14 */
[----:B------:R-:W-:Y:S02]  /*76b0*/  LOP3.LUT R6, R15, R30, RZ, 0xc0, !PT ;  /* 0x0000001e0f067212 */ /* 0x000fe400078ec0ff */
[----:B------:R-:W-:Y:S01]  /*76c0*/  LOP3.LUT R12, R12, R9, RZ, 0xc0, !PT ;  /* 0x000000090c0c7212 */ /* 0x000fe200078ec0ff */
[----:B------:R-:W-:Y:S02]  /*76d0*/  IMAD.MOV R8, RZ, RZ, -R7 ;  /* 0x000000ffff087224 */ /* 0x000fe400078e0a07 */
[----:B------:R-:W-:Y:S02]  /*76e0*/  IMAD R6, R24, R7, R6 ;  /* 0x0000000718067224 */ /* 0x000fe400078e0206 */
[----:B------:R-:W-:-:S02]  /*76f0*/  IMAD.MOV.U32 R9, RZ, RZ, 0x1 ;  /* 0x00000001ff097424 */ /* 0x000fc400078e00ff */
[----:B------:R-:W-:Y:S02]  /*7700*/  @P0 IMAD R23, R22, R20, R5 ;  /* 0x0000001416170224 */ /* 0x000fe400078e0205 */
[----:B0-----:R-:W-:Y:S02]  /*7710*/  IMAD R5, R8, R28, R19 ;  /* 0x0000001c08057224 */ /* 0x001fe400078e0213 */
[----:B------:R-:W-:Y:S02]  /*7720*/  IMAD R19, R6, R29, R23 ;  /* 0x0000001d06137224 */ /* 0x000fe400078e0217 */
[----:B------:R-:W-:Y:S02]  /*7730*/  IMAD R6, R5, R21, R12 ;  /* 0x0000001505067224 */ /* 0x000fe400078e020c */
[----:B------:R-:W-:-:S03]  /*7740*/  IMAD.MOV.U32 R8, RZ, RZ, R14 ;  /* 0x000000ffff087224 */ /* 0x000fc600078e000e */
[----:B------:R-:W-:Y:S02]  /*7750*/  SEL R20, R6, R19, !P0 ;  /* 0x0000001306147207 */ /* 0x000fe40004000000 */
[----:B------:R-:W-:-:S07]  /*7760*/  SEL R19, R19, R6, !P0 ;  /* 0x0000000613137207 */ /* 0x000fce0004000000 */
.L_x_158:
[----:B------:R-:W-:-:S08]  /*7770*/  NOP ;  /* 0x0000000000007918 */ /* 0x000fd00000000000 */
[----:B------:R-:W0:-:S00]  /*7780*/  USETMAXREG.DEALLOC.CTAPOOL 0x28 ;  /* 0x00000028000079c8 */ /* 0x000e0000080e0500 */
[----:B0-----:R-:W-:-:S13]  /*7790*/  ISETP.NE.AND P0, PT, R0, RZ, PT ;  /* 0x000000ff0000720c */ /* 0x001fda0003f05270 */
[----:B------:R-:W-:Y:S05]  /*77a0*/  @P0 EXIT ;  /* 0x000000000000094d */ /* 0x000fea0003800000 */
[----:B------:R-:W-:Y:S01]  /*77b0*/  LOP3.LUT P0, RZ, R9, 0xff, RZ, 0xc0, !PT ;  /* 0x000000ff09ff7812 */ /* 0x000fe2000780c0ff */
[----:B------:R-:W-:Y:S02]  /*77c0*/  IMAD.MOV.U32 R0, RZ, RZ, 0x1 ;  /* 0x00000001ff007424 */ /* 0x000fe400078e00ff */
[----:B------:R-:W-:-:S10]  /*77d0*/  IMAD.MOV.U32 R12, RZ, RZ, RZ ;  /* 0x000000ffff0c7224 */ /* 0x000fd400078e00ff */
[----:B------:R-:W-:Y:S05]  /*77e0*/  @!P0 BRA `(.L_x_161) ;  /* 0x0000000c00148947 */ /* 0x000fea0003800000 */
[----:B------:R-:W0:Y:S01]  /*77f0*/  LDC R0, c[0x0][0x28c] ;  /* 0x0000a300ff007b82 */ /* 0x000e220000000800 */
[----:B------:R-:W-:Y:S01]  /*7800*/  LOP3.LUT P0, RZ, R3, 0x1f, RZ, 0xc0, !PT ;  /* 0x0000001f03ff7812 */ /* 0x000fe2000780c0ff */
[----:B------:R-:W-:Y:S01]  /*7810*/  ULDC UR5, c[0x0][0x658] ;  /* 0x0001960000057ab9 */ /* 0x000fe20000000800 */
[----:B------:R-:W-:Y:S01]  /*7820*/  UMOV UR6, 0xffffffff ;  /* 0xffffffff00067882 */ /* 0x000fe20000000000 */
[----:B------:R-:W-:Y:S01]  /*7830*/  BSSY B0, `(.L_x_161) ;  /* 0x00000c0000007945 */ /* 0x000fe20003800000 */
[----:B------:R-:W-:Y:S01]  /*7840*/  USHF.L.U32 UR6, UR6, UR5, URZ ;  /* 0x0000000506067299 */ /* 0x000fe2000800063f */
[C---:B------:R-:W-:Y:S01]  /*7850*/  ISETP.NE.AND P2, PT, R4.reuse, RZ, PT ;  /* 0x000000ff0400720c */ /* 0x040fe20003f45270 */
[----:B------:R-:W-:Y:S01]  /*7860*/  IMAD.MOV.U32 R13, RZ, RZ, 0x1 ;  /* 0x00000001ff0d7424 */ /* 0x000fe200078e00ff */
[----:B------:R-:W-:Y:S01]  /*7870*/  ISETP.NE.OR P0, PT, R4, RZ, !P0 ;  /* 0x000000ff0400720c */ /* 0x000fe20004705670 */
[----:B------:R-:W-:Y:S01]  /*7880*/  IMAD.MOV.U32 R12, RZ, RZ, RZ ;  /* 0x000000ffff0c7224 */ /* 0x000fe200078e00ff */
[----:B------:R-:W-:Y:S01]  /*7890*/  LOP3.LUT R11, R18, 0x2, RZ, 0xfc, !PT ;  /* 0x00000002120b7812 */ /* 0x000fe200078efcff */
[----:B------:R-:W-:Y:S01]  /*78a0*/  ULDC UR4, c[0x0][0x600] ;  /* 0x0001800000047ab9 */ /* 0x000fe20000000800 */
[----:B------:R-:W-:Y:S01]  /*78b0*/  UMOV UR7, 0x1 ;  /* 0x0000000100077882 */ /* 0x000fe20000000000 */
[----:B------:R-:W-:-:S02]  /*78c0*/  UIADD3 UR15, UR4, -0x1, URZ ;  /* 0xffffffff040f7890 */ /* 0x000fc4000fffe03f */
[----:B------:R-:W-:Y:S02]  /*78d0*/  USHF.L.U32 UR17, UR7, UR5, URZ ;  /* 0x0000000507117299 */ /* 0x000fe4000800063f */
[----:B------:R-:W-:Y:S01]  /*78e0*/  ULOP3.LUT UR16, URZ, UR6, URZ, 0x33, !UPT ;  /* 0x000000063f107292 */ /* 0x000fe2000f8e333f */
[----:B------:R-:W-:Y:S01]  /*78f0*/  ULDC.64 UR20, c[0x0][0x198] ;  /* 0x0000660000147ab9 */ /* 0x000fe20000000a00 */
[----:B0-----:R-:W-:-:S05]  /*7900*/  VIADD R0, R0, 0x1f ;  /* 0x0000001f00007836 */ /* 0x001fca0000000000 */
[----:B------:R-:W-:-:S04]  /*7910*/  SHF.R.S32.HI R3, RZ, 0x1f, R0 ;  /* 0x0000001fff037819 */ /* 0x000fc80000011400 */
[----:B------:R-:W-:Y:S01]  /*7920*/  LEA.HI R3, R3, R0, RZ, 0x5 ;  /* 0x0000000003037211 */ /* 0x000fe200078f28ff */
[----:B------:R-:W-:-:S03]  /*7930*/  IMAD.MOV.U32 R0, RZ, RZ, 0x1 ;  /* 0x00000001ff007424 */ /* 0x000fc600078e00ff */
[----:B------:R-:W-:-:S05]  /*7940*/  SHF.R.S32.HI R3, RZ, 0x5, R3 ;  /* 0x00000005ff037819 */ /* 0x000fca0000011403 */
[----:B------:R-:W-:-:S07]  /*7950*/  VIADD R10, R3, 0x1 ;  /* 0x00000001030a7836 */ /* 0x000fce0000000000 */
.L_x_173:
[----:B------:R-:W-:-:S03]  /*7960*/  UMOV UR4, 0xffffffff ;  /* 0xffffffff00047882 */ /* 0x000fc60000000000 */
[----:B------:R-:W-:Y:S05]  /*7970*/  BRA.DIV UR4, `(.L_x_162) ;  /* 0x0000001204987947 */ /* 0x000fea000b800000 */
[----:B------:R-:W-:-:S13]  /*7980*/  ELECT P6, URZ, PT ;  /* 0x00000000003f782f */ /* 0x000fda00038c0000 */
.L_x_191:
[----:B------:R-:W0:Y:S01]  /*7990*/  LDC R4, c[0x0][0x28c] ;  /* 0x0000a300ff047b82 */ /* 0x000e220000000800 */
[----:B------:R-:W-:Y:S01]  /*79a0*/  BSSY B1, `(.L_x_163) ;  /* 0x0000037000017945 */ /* 0x000fe20003800000 */
[----:B0-----:R-:W-:-:S13]  /*79b0*/  ISETP.LT.OR P6, PT, R4, 0x1, !P6 ;  /* 0x000000010400780c */ /* 0x001fda00077c1670 */
[----:B------:R-:W-:Y:S05]  /*79c0*/  @P6 BRA `(.L_x_164) ;  /* 0x0000000000d06947 */ /* 0x000fea0003800000 */
[----:B------:R-:W-:Y:S02]  /*79d0*/  IMAD.SHL.U32 R20, R20, 0x40, RZ ;  /* 0x0000004014147824 */ /* 0x000fe400078e00ff */
[----:B------:R-:W-:Y:S02]  /*79e0*/  IMAD.SHL.U32 R19, R19, 0x100, RZ ;  /* 0x0000010013137824 */ /* 0x000fe400078e00ff */
[----:B------:R-:W-:Y:S02]  /*79f0*/  IMAD.MOV.U32 R21, RZ, RZ, RZ ;  /* 0x000000ffff157224 */ /* 0x000fe400078e00ff */
[----:B------:R-:W-:Y:S02]  /*7a00*/  IMAD.MOV.U32 R4, RZ, RZ, R10 ;  /* 0x000000ffff047224 */ /* 0x000fe400078e000a */
[----:B------:R-:W-:Y:S02]  /*7a10*/  IMAD.MOV.U32 R5, RZ, RZ, R0 ;  /* 0x000000ffff057224 */ /* 0x000fe400078e0000 */
[----:B------:R-:W-:-:S07]  /*7a20*/  IMAD.MOV.U32 R6, RZ, RZ, R12 ;  /* 0x000000ffff067224 */ /* 0x000fce00078e000c */
.L_x_168:
[----:B------:R-:W0:Y:S01]  /*7a30*/  S2R R14, SR_CgaCtaId ;  /* 0x00000000000e7919 */ /* 0x000e220000008800 */
[----:B------:R-:W-:Y:S01]  /*7a40*/  MOV R7, 0x400 ;  /* 0x0000040000077802 */ /* 0x000fe20000000f00 */
[----:B------:R-:W1:Y:S03]  /*7a50*/  @!P2 LDC R9, c[0x0][0x500] ;  /* 0x00014000ff09ab82 */ /* 0x000e660000000800 */
[----:B0-----:R-:W-:Y:S02]  /*7a60*/  LEA R15, R14, R7, 0x18 ;  /* 0x000000070e0f7211 */ /* 0x001fe400078ec0ff */
[----:B------:R-:W-:-:S03]  /*7a70*/  SHF.L.U32 R7, R5, 0x1f, RZ ;  /* 0x0000001f05077819 */ /* 0x000fc600000006ff */
[----:B------:R-:W-:-:S04]  /*7a80*/  IMAD R14, R6, 0x8, R15 ;  /* 0x00000008060e7824 */ /* 0x000fc800078e020f */
[----:B------:R-:W0:Y:S02]  /*7a90*/  SYNCS.PHASECHK.TRANS64.TRYWAIT P1, [R14+URZ+0x58], R7 ;  /* 0x000058070e0075a7 */ /* 0x000e24000802017f */
[----:B01----:R-:W-:Y:S05]  /*7aa0*/  @!P1 BRA `(.L_x_165) ;  /* 0x00000010006c9947 */ /* 0x003fea0003800000 */
.L_x_192:
[----:B0-----:R-:W-:Y:S01]  /*7ab0*/  PRMT R7, R11, 0x9910, RZ ;  /* 0x000099100b077816 */ /* 0x001fe200000000ff */
[----:B------:R0:W-:Y:S03]  /*7ac0*/  @!P2 SYNCS.ARRIVE.TRANS64 RZ, [R14+URZ], R9 ;  /* 0x000000090effa9a7 */ /* 0x0001e6000800003f */
[----:B------:R-:W-:-:S13]  /*7ad0*/  ISETP.NE.AND P1, PT, R7, 0x2, PT ;  /* 0x000000020700780c */ /* 0x000fda0003f25270 */
[----:B0-----:R-:W-:Y:S05]  /*7ae0*/  @P1 BRA `(.L_x_166) ;  /* 0x0000000000041947 */ /* 0x001fea0003800000 */
[----:B------:R-:W-:Y:S01]  /*7af0*/  BPT.TRAP 0x1 ;  /* 0x000000040000795c */ /* 0x000fe20000300000 */
.L_x_166:
[----:B------:R-:W-:Y:S05]  /*7b00*/  @P0 BRA `(.L_x_167) ;  /* 0x0000000000040947 */ /* 0x000fea0003800000 */
[----:B------:R-:W-:Y:S01]  /*7b10*/  BPT.TRAP 0x1 ;  /* 0x000000040000795c */ /* 0x000fe20000300000 */
.L_x_167:
[--C-:B------:R-:W-:Y:S01]  /*7b20*/  IMAD R7, R6, 0x4000, R15.reuse ;  /* 0x0000400006077824 */ /* 0x100fe200078e020f */
[----:B------:R-:W-:Y:S01]  /*7b30*/  R2UR UR9, R14 ;  /* 0x000000000e0972ca */ /* 0x000fe200000e0000 */
[----:B------:R-:W-:Y:S01]  /*7b40*/  IMAD R15, R6, 0x1000, R15 ;  /* 0x00001000060f7824 */ /* 0x000fe200078e020f */
[----:B------:R-:W-:Y:S01]  /*7b50*/  UIADD3 UR4, UP0, UR20, 0xf0, URZ ;  /* 0x000000f014047890 */ /* 0x000fe2000ff1e03f */
[----:B------:R-:W-:Y:S01]  /*7b60*/  VIADD R4, R4, 0xffffffff ;  /* 0xffffffff04047836 */ /* 0x000fe20000000000 */
[----:B------:R-:W-:Y:S01]  /*7b70*/  R2UR UR5, R7 ;  /* 0x00000000070572ca */ /* 0x000fe200000e0000 */
[----:B------:R-:W-:Y:S01]  /*7b80*/  UIADD3 UR22, UP1, UR20, 0x1f0, URZ ;  /* 0x000001f014167890 */ /* 0x000fe2000ff3e03f */
[----:B------:R-:W-:Y:S01]  /*7b90*/  R2UR UR8, R15 ;  /* 0x000000000f0872ca */ /* 0x000fe200000e0000 */
[----:B------:R-:W-:Y:S01]  /*7ba0*/  VIADD R6, R6, 0x1 ;  /* 0x0000000106067836 */ /* 0x000fe20000000000 */
[----:B------:R-:W-:Y:S01]  /*7bb0*/  R2UR UR11, R19 ;  /* 0x00000000130b72ca */ /* 0x000fe200000e0000 */
[----:B------:R-:W-:Y:S01]  /*7bc0*/  UIADD3.X UR23, URZ, UR21, URZ, UP1, !UPT ;  /* 0x000000153f177290 */ /* 0x000fe20008ffe43f */
[C---:B------:R-:W-:Y:S01]  /*7bd0*/  R2UR UR10, R21.reuse ;  /* 0x00000000150a72ca */ /* 0x040fe200000e0000 */
[----:B------:R-:W-:Y:S01]  /*7be0*/  UMOV UR6, 0x0 ;  /* 0x0000000000067882 */ /* 0x000fe20000000000 */
[----:B------:R-:W-:Y:S01]  /*7bf0*/  R2UR UR12, R8 ;  /* 0x00000000080c72ca */ /* 0x000fe200000e0000 */
[----:B------:R-:W-:Y:S01]  /*7c00*/  UMOV UR7, 0x10000000 ;  /* 0x1000000000077882 */ /* 0x000fe20000000000 */
[----:B------:R-:W-:Y:S01]  /*7c10*/  R2UR UR18, R20 ;  /* 0x00000000141272ca */ /* 0x000fe200000e0000 */
[----:B------:R-:W-:Y:S01]  /*7c20*/  VIADD R21, R21, 0x20 ;  /* 0x0000002015157836 */ /* 0x000fe20000000000 */
[----:B------:R-:W-:Y:S01]  /*7c30*/  ISETP.GT.AND P3, PT, R4, 0x1, PT ;  /* 0x000000010400780c */ /* 0x000fe20003f64270 */
[----:B------:R-:W-:Y:S01]  /*7c40*/  UIADD3 UR13, UR5, 0x180, URZ ;  /* 0x00000180050d7890 */ /* 0x000fe2000fffe03f */
[----:B------:R-:W-:Y:S01]  /*7c50*/  ISETP.NE.AND P1, PT, R6, 0xb, PT ;  /* 0x0000000b0600780c */ /* 0x000fe20003f25270 */
[----:B------:R-:W-:-:S02]  /*7c60*/  UIADD3.X UR5, URZ, UR21, URZ, UP0, !UPT ;  /* 0x000000153f057290 */ /* 0x000fc400087fe43f */
[----:B------:R-:W-:Y:S01]  /*7c70*/  UIADD3 UR14, UR8, 0x2c180, URZ ;  /* 0x0002c180080e7890 */ /* 0x000fe2000fffe03f */
[----:B------:R-:W-:Y:S02]  /*7c80*/  SEL R14, RZ, 0x1, P1 ;  /* 0x00000001ff0e7807 */ /* 0x000fe40000800000 */
[----:B------:R-:W-:Y:S01]  /*7c90*/  UMOV UR8, UR13 ;  /* 0x0000000d00087c82 */ /* 0x000fe20008000000 */
[----:B------:R-:W-:Y:S02]  /*7ca0*/  SEL R6, R6, RZ, P1 ;  /* 0x000000ff06067207 */ /* 0x000fe40000800000 */
[----:B------:R-:W-:Y:S01]  /*7cb0*/  LOP3.LUT R5, R5, R14, RZ, 0x3c, !PT ;  /* 0x0000000e05057212 */ /* 0x000fe200078e3cff */
[----:B------:R0:W-:Y:S02]  /*7cc0*/  UTMALDG.3D [UR8], [UR4], desc[UR6] ;  /* 0x00000608040075b4 */ /* 0x0001e40008011000 */
[----:B0-----:R-:W-:Y:S01]  /*7cd0*/  UMOV UR8, UR14 ;  /* 0x0000000e00087c82 */ /* 0x001fe20008000000 */
[----:B------:R-:W-:-:S02]  /*7ce0*/  UMOV UR11, UR18 ;  /* 0x00000012000b7c82 */ /* 0x000fc40008000000 */
[----:B------:R0:W-:Y:S02]  /*7cf0*/  UTMALDG.3D [UR8], [UR22], desc[UR6] ;  /* 0x00000608160075b4 */ /* 0x0001e40008011000 */
[----:B0-----:R-:W-:Y:S05]  /*7d00*/  @P3 BRA `(.L_x_168) ;  /* 0xfffffffc00483947 */ /* 0x001fea000383ffff */
.L_x_164:
[----:B------:R-:W-:Y:S05]  /*7d10*/  BSYNC B1 ;  /* 0x0000000000017941 */ /* 0x000fea0003800000 */
.L_x_163:
[----:B------:R-:W-:Y:S01]  /*7d20*/  LOP3.LUT P3, RZ, R13, 0xff, RZ, 0xc0, !PT ;  /* 0x000000ff0dff7812 */ /* 0x000fe2000786c0ff */
[----:B------:R-:W-:Y:S01]  /*7d30*/  IMAD.IADD R12, R3, 0x1, R12 ;  /* 0x00000001030c7824 */ /* 0x000fe200078e020c */
[----:B------:R-:W-:Y:S01]  /*7d40*/  IADD3 R16, P4, R16, UR36, RZ ;  /* 0x0000002410107c10 */ /* 0x000fe2000ff9e0ff */
[----:B------:R-:W-:Y:S01]  /*7d50*/  ULDC.64 UR4, c[0x0][0x650] ;  /* 0x0001940000047ab9 */ /* 0x000fe20000000a00 */
[----:B------:R-:W-:Y:S01]  /*7d60*/  BSSY B1, `(.L_x_169) ;  /* 0x000006a000017945 */ /* 0x000fe20003800000 */
[----:B------:R-:W-:Y:S01]  /*7d70*/  IMAD.MOV.U32 R19, RZ, RZ, -0x1 ;  /* 0xffffffffff137424 */ /* 0x000fe200078e00ff */
[----:B------:R-:W-:Y:S01]  /*7d80*/  ISETP.GT.U32.AND P1, PT, R12, 0xa, PT ;  /* 0x0000000a0c00780c */ /* 0x000fe20003f24070 */
[----:B------:R-:W-:Y:S01]  /*7d90*/  IMAD.MOV.U32 R20, RZ, RZ, -0x1 ;  /* 0xffffffffff147424 */ /* 0x000fe200078e00ff */
[----:B------:R-:W-:Y:S01]  /*7da0*/  IADD3.X R17, R17, UR42, RZ, P4, !PT ;  /* 0x0000002a11117c10 */ /* 0x000fe2000a7fe4ff */
[----:B------:R-:W-:Y:S01]  /*7db0*/  IMAD.MOV.U32 R8, RZ, RZ, -0x1 ;  /* 0xffffffffff087424 */ /* 0x000fe200078e00ff */
[----:B------:R-:W-:-:S02]  /*7dc0*/  ISETP.LT.U32.AND P1, PT, R3, 0xb, P1 ;  /* 0x0000000b0300780c */ /* 0x000fc40000f21070 */
[----:B------:R-:W-:Y:S01]  /*7dd0*/  PRMT R13, RZ, 0x7610, R13 ;  /* 0x00007610ff0d7816 */ /* 0x000fe2000000000d */
[----:B------:R-:W0:Y:S01]  /*7de0*/  @P3 S2R R5, SR_CgaCtaId ;  /* 0x0000000000053919 */ /* 0x000e220000008800 */
[----:B------:R-:W-:-:S04]  /*7df0*/  @P3 MOV R4, 0x400 ;  /* 0x0000040000043802 */ /* 0x000fc80000000f00 */
[----:B0-----:R-:W-:Y:S01]  /*7e00*/  @P3 LEA R6, R5, R4, 0x18 ;  /* 0x0000000405063211 */ /* 0x001fe200078ec0ff */
[----:B------:R-:W-:-:S03]  /*7e10*/  IMAD.WIDE.U32 R4, R12, -0x45d1745d, RZ ;  /* 0xba2e8ba30c047825 */ /* 0x000fc600078e00ff */
[----:B------:R0:W-:Y:S01]  /*7e20*/  @P3 SYNCS.ARRIVE.TRANS64.A1T0 RZ, [R6+URZ+0xc8], RZ ;  /* 0x0000c8ff06ff39a7 */ /* 0x0001e2000810003f */
[----:B------:R-:W-:Y:S02]  /*7e30*/  ISETP.GE.U32.AND P3, PT, R3, 0xb, PT ;  /* 0x0000000b0300780c */ /* 0x000fe40003f66070 */
[----:B------:R-:W-:Y:S02]  /*7e40*/  SHF.R.U32.HI R7, RZ, 0x3, R5 ;  /* 0x00000003ff077819 */ /* 0x000fe40000011605 */
[----:B------:R-:W-:Y:S02]  /*7e50*/  SEL R5, RZ, 0x1, !P1 ;  /* 0x00000001ff057807 */ /* 0x000fe40004800000 */
[----:B------:R-:W-:Y:S01]  /*7e60*/  ISETP.GE.U32.AND P1, PT, R16, UR4, PT ;  /* 0x0000000410007c0c */ /* 0x000fe2000bf26070 */
[----:B------:R-:W-:Y:S01]  /*7e70*/  IMAD R12, R7, -0xb, R12 ;  /* 0xfffffff5070c7824 */ /* 0x000fe200078e020c */
[----:B------:R-:W-:Y:S02]  /*7e80*/  LOP3.LUT R0, R0, R5, RZ, 0x3c, !PT ;  /* 0x0000000500007212 */ /* 0x000fe400078e3cff */
[----:B------:R-:W-:-:S02]  /*7e90*/  ISETP.GE.U32.AND.EX P1, PT, R17, UR5, PT, P1 ;  /* 0x0000000511007c0c */ /* 0x000fc4000bf26110 */
[----:B------:R-:W-:Y:S02]  /*7ea0*/  PRMT R4, RZ, 0x7610, R4 ;  /* 0x00007610ff047816 */ /* 0x000fe40000000004 */
[----:B------:R-:W-:-:S09]  /*7eb0*/  @P3 LOP3.LUT R0, R0, 0x1, R7, 0x78, !PT ;  /* 0x0000000100003812 */ /* 0x000fd200078e7807 */
[----:B0-----:R-:W-:Y:S05]  /*7ec0*/  @P1 BRA `(.L_x_170) ;  /* 0x00000004004c1947 */ /* 0x001fea0003800000 */
[----:B------:R-:W-:Y:S01]  /*7ed0*/  ULDC.64 UR4, c[0x0][0x628] ;  /* 0x00018a0000047ab9 */ /* 0x000fe20000000a00 */
[----:B------:R-:W0:Y:S01]  /*7ee0*/  S2R R15, SR_CTAID.X ;  /* 0x00000000000f7919 */ /* 0x000e220000002500 */
[----:B------:R-:W-:Y:S01]  /*7ef0*/  ISETP.NE.U32.AND P1, PT, RZ, UR4, PT ;  /* 0x00000004ff007c0c */ /* 0x000fe2000bf25070 */
[----:B------:R-:W-:Y:S01]  /*7f00*/  ULDC UR7, c[0x0][0x630] ;  /* 0x00018c0000077ab9 */ /* 0x000fe20000000800 */
[----:B------:R-:W-:Y:S01]  /*7f10*/  IMAD.MOV.U32 R4, RZ, RZ, R16 ;  /* 0x000000ffff047224 */ /* 0x000fe200078e0010 */
[----:B------:R-:W1:Y:S01]  /*7f20*/  S2R R14, SR_CTAID.Y ;  /* 0x00000000000e7919 */ /* 0x000e620000002600 */
[----:B------:R-:W-:Y:S01]  /*7f30*/  ISETP.NE.AND.EX P1, PT, RZ, UR5, PT, P1 ;  /* 0x00000005ff007c0c */ /* 0x000fe2000bf25310 */
[----:B------:R-:W-:-:S12]  /*7f40*/  IMAD.MOV.U32 R5, RZ, RZ, R17 ;  /* 0x000000ffff057224 */ /* 0x000fd800078e0011 */
[----:B------:R-:W-:Y:S05]  /*7f50*/  @!P1 BRA `(.L_x_171) ;  /* 0x0000000000289947 */ /* 0x000fea0003800000 */
[----:B------:R-:W-:Y:S02]  /*7f60*/  ULDC UR6, c[0x0][0x634] ;  /* 0x00018d0000067ab9 */ /* 0x000fe40000000800 */
[----:B------:R-:W-:-:S05]  /*7f70*/  IADD3 R9, P1, R16, UR6, RZ ;  /* 0x0000000610097c10 */ /* 0x000fca000ff3e0ff */
[----:B------:R-:W-:-:S04]  /*7f80*/  IMAD.X R19, RZ, RZ, R17, P1 ;  /* 0x000000ffff137224 */ /* 0x000fc800008e0611 */
[----:B------:R-:W-:-:S04]  /*7f90*/  IMAD.WIDE.U32 R6, R19, UR4, RZ ;  /* 0x0000000413067c25 */ /* 0x000fc8000f8e00ff */
[----:B------:R-:W-:-:S04]  /*7fa0*/  IMAD.WIDE.U32 R6, P1, R9, UR5, R6 ;  /* 0x0000000509067c25 */ /* 0x000fc8000f820006 */
[----:B------:R-:W-:-:S04]  /*7fb0*/  IMAD.WIDE.U32 R8, R9, UR4, RZ ;  /* 0x0000000409087c25 */ /* 0x000fc8000f8e00ff */
[----:B------:R-:W-:Y:S01]  /*7fc0*/  IMAD.X R5, RZ, RZ, RZ, P1 ;  /* 0x000000ffff057224 */ /* 0x000fe200008e06ff */
[----:B------:R-:W-:Y:S01]  /*7fd0*/  IADD3 RZ, P1, R9, R6, RZ ;  /* 0x0000000609ff7210 */ /* 0x000fe20007f3e0ff */
[----:B------:R-:W-:-:S04]  /*7fe0*/  IMAD.MOV.U32 R4, RZ, RZ, R7 ;  /* 0x000000ffff047224 */ /* 0x000fc800078e0007 */
[----:B------:R-:W-:-:S08]  /*7ff0*/  IMAD.WIDE.U32.X R4, R19, UR5, R4, P1 ;  /* 0x0000000513047c25 */ /* 0x000fd000088e0404 */
.L_x_171:
[--C-:B------:R-:W-:Y:S01]  /*8000*/  SHF.R.U64 R8, R4, UR7, R5.reuse ;  /* 0x0000000704087c19 */ /* 0x100fe20008001205 */
[----:B------:R-:W-:Y:S01]  /*8010*/  ULDC.64 UR4, c[0x0][0x620] ;  /* 0x0001880000047ab9 */ /* 0x000fe20000000a00 */
[----:B------:R-:W-:Y:S01]  /*8020*/  SHF.R.U32.HI R4, RZ, UR7, R5 ;  /* 0x00000007ff047c19 */ /* 0x000fe20008011605 */
[----:B------:R-:W2:Y:S01]  /*8030*/  LDC R24, c[0x0][0x144] ;  /* 0x00005100ff187b82 */ /* 0x000ea20000000800 */
[----:B------:R-:W-:Y:S01]  /*8040*/  IADD3 R7, P1, RZ, -R8, RZ ;  /* 0x80000008ff077210 */ /* 0x000fe20007f3e0ff */
[----:B------:R-:W-:Y:S01]  /*8050*/  ULDC.64 UR8, c[0x0][0x640] ;  /* 0x0001900000087ab9 */ /* 0x000fe20000000a00 */
[----:B0-----:R-:W-:Y:S01]  /*8060*/  I2FP.F32.U32 R9, R15 ;  /* 0x0000000f00097245 */ /* 0x001fe20000201000 */
[----:B------:R-:W-:Y:S02]  /*8070*/  ULDC UR6, c[0x0][0x608] ;  /* 0x0001820000067ab9 */ /* 0x000fe40000000800 */
[----:B------:R-:W-:Y:S01]  /*8080*/  IMAD.X R4, RZ, RZ, ~R4, P1 ;  /* 0x000000ffff047224 */ /* 0x000fe200008e0e04 */
[----:B------:R-:W-:Y:S01]  /*8090*/  ISETP.NE.U32.AND P1, PT, RZ, UR8, PT ;  /* 0x00000008ff007c0c */ /* 0x000fe2000bf25070 */
[----:B------:R-:W0:Y:S02]  /*80a0*/  LDC R21, c[0x0][0x148] ;  /* 0x00005200ff157b82 */ /* 0x000e240000000800 */
[----:B------:R-:W-:Y:S01]  /*80b0*/  IMAD R6, R4, UR4, RZ ;  /* 0x0000000404067c24 */ /* 0x000fe2000f8e02ff */
[----:B------:R-:W-:Y:S01]  /*80c0*/  ISETP.NE.AND.EX P1, PT, RZ, UR9, PT, P1 ;  /* 0x00000009ff007c0c */ /* 0x000fe2000bf25310 */
[----:B------:R-:W-:Y:S01]  /*80d0*/  IMAD.WIDE.U32 R4, R7, UR4, R16 ;  /* 0x0000000407047c25 */ /* 0x000fe2000f8e0010 */
[----:B------:R-:W-:-:S03]  /*80e0*/  ULDC UR4, c[0x0][0x150] ;  /* 0x0000540000047ab9 */ /* 0x000fc60000000800 */
[----:B------:R-:W-:Y:S02]  /*80f0*/  IMAD R7, R7, UR5, R6 ;  /* 0x0000000507077c24 */ /* 0x000fe4000f8e0206 */
[----:B------:R-:W-:Y:S01]  /*8100*/  FMUL R6, R9, UR4 ;  /* 0x0000000409067c20 */ /* 0x000fe20008400000 */
[----:B------:R-:W-:Y:S01]  /*8110*/  ULDC UR4, c[0x0][0x618] ;  /* 0x0001860000047ab9 */ /* 0x000fe20000000800 */
[----:B------:R-:W-:Y:S01]  /*8120*/  ULDC UR5, c[0x0][0x154] ;  /* 0x0000550000057ab9 */ /* 0x000fe20000000800 */
[----:B------:R-:W-:-:S03]  /*8130*/  IMAD.IADD R5, R5, 0x1, R7 ;  /* 0x0000000105057824 */ /* 0x000fc600078e0207 */
[----:B------:R-:W3:Y:S02]  /*8140*/  F2I.U32.TRUNC.NTZ R6, R6 ;  /* 0x0000000600067305 */ /* 0x000ee4000020f000 */
[----:B------:R-:W-:Y:S02]  /*8150*/  SHF.R.U64 R9, R4, UR4, R5 ;  /* 0x0000000404097c19 */ /* 0x000fe40008001205 */
[----:B-1----:R-:W-:-:S05]  /*8160*/  I2FP.F32.U32 R4, R14 ;  /* 0x0000000e00047245 */ /* 0x002fca0000201000 */
[----:B------:R-:W-:Y:S01]  /*8170*/  FMUL R22, R4, UR5 ;  /* 0x0000000504167c20 */ /* 0x000fe20008400000 */
[----:B------:R-:W-:Y:S01]  /*8180*/  SHF.R.U32.HI R4, RZ, UR4, R5 ;  /* 0x00000004ff047c19 */ /* 0x000fe20008011605 */
[----:B------:R-:W-:-:S03]  /*8190*/  ULDC UR4, c[0x0][0x658] ;  /* 0x0001960000047ab9 */ /* 0x000fc60000000800 */
[--C-:B------:R-:W-:Y:S01]  /*81a0*/  SHF.R.U64 R20, R9, UR6, R4.reuse ;  /* 0x0000000609147c19 */ /* 0x100fe20008001204 */
[----:B------:R-:W1:Y:S01]  /*81b0*/  F2I.U32.TRUNC.NTZ R22, R22 ;  /* 0x0000001600167305 */ /* 0x000e62000020f000 */
[----:B------:R-:W-:Y:S01]  /*81c0*/  SHF.R.U32.HI R5, RZ, UR6, R4 ;  /* 0x00000006ff057c19 */ /* 0x000fe20008011604 */
[----:B---3--:R-:W-:-:S03]  /*81d0*/  IMAD.MOV R6, RZ, RZ, -R6 ;  /* 0x000000ffff067224 */ /* 0x008fc600078e0a06 */
[----:B------:R-:W-:Y:S01]  /*81e0*/  SHF.R.U64 R19, R20, UR4, R5 ;  /* 0x0000000414137c19 */ /* 0x000fe20008001205 */
[----:B--2---:R-:W-:Y:S01]  /*81f0*/  IMAD R15, R24, R6, R15 ;  /* 0x00000006180f7224 */ /* 0x004fe200078e020f */
[----:B------:R-:W-:-:S03]  /*8200*/  SHF.R.U32.HI R23, RZ, UR4, R5 ;  /* 0x00000004ff177c19 */ /* 0x000fc60008011605 */
[----:B------:R-:W-:Y:S02]  /*8210*/  IMAD.MOV.U32 R4, RZ, RZ, R19 ;  /* 0x000000ffff047224 */ /* 0x000fe400078e0013 */
[----:B------:R-:W-:Y:S01]  /*8220*/  IMAD.MOV.U32 R5, RZ, RZ, R23 ;  /* 0x000000ffff057224 */ /* 0x000fe200078e0017 */
[----:B-1----:R-:W-:Y:S06]  /*8230*/  @!P1 BRA `(.L_x_172) ;  /* 0x0000000000289947 */ /* 0x002fec0003800000 */
[----:B------:R-:W-:Y:S02]  /*8240*/  ULDC UR4, c[0x0][0x64c] ;  /* 0x0001930000047ab9 */ /* 0x000fe40000000800 */
[----:B------:R-:W-:-:S05]  /*8250*/  IADD3 R5, P1, R19, UR4, RZ ;  /* 0x0000000413057c10 */ /* 0x000fca000ff3e0ff */
[----:B------:R-:W-:-:S04]  /*8260*/  IMAD.X R23, RZ, RZ, R23, P1 ;  /* 0x000000ffff177224 */ /* 0x000fc800008e0617 */
[----:B------:R-:W-:-:S04]  /*8270*/  IMAD.WIDE.U32 R6, R23, UR8, RZ ;  /* 0x0000000817067c25 */ /* 0x000fc8000f8e00ff */
[----:B------:R-:W-:-:S04]  /*8280*/  IMAD.WIDE.U32 R6, P1, R5, UR9, R6 ;  /* 0x0000000905067c25 */ /* 0x000fc8000f820006 */
[----:B------:R-:W-:-:S04]  /*8290*/  IMAD.WIDE.U32 R4, R5, UR8, RZ ;  /* 0x0000000805047c25 */ /* 0x000fc8000f8e00ff */
[----:B------:R-:W-:Y:S01]  /*82a0*/  IMAD.MOV.U32 R4, RZ, RZ, R7 ;  /* 0x000000ffff047224 */ /* 0x000fe200078e0007 */
[----:B------:R-:W-:Y:S01]  /*82b0*/  IADD3 RZ, P3, R5, R6, RZ ;  /* 0x0000000605ff7210 */ /* 0x000fe20007f7e0ff */
[----:B------:R-:W-:-:S04]  /*82c0*/  IMAD.X R5, RZ, RZ, RZ, P1 ;  /* 0x000000ffff057224 */ /* 0x000fc800008e06ff */
[----:B------:R-:W-:-:S08]  /*82d0*/  IMAD.WIDE.U32.X R4, R23, UR9, R4, P3 ;  /* 0x0000000917047c25 */ /* 0x000fd000098e0404 */
.L_x_172:
[----:B------:R-:W-:Y:S01]  /*82e0*/  ISETP.NE.AND P1, PT, R2, 0x1, PT ;  /* 0x000000010200780c */ /* 0x000fe20003f25270 */
[----:B------:R-:W-:Y:S01]  /*82f0*/  ULDC UR4, c[0x0][0x648] ;  /* 0x0001920000047ab9 */ /* 0x000fe20000000800 */
[----:B------:R-:W-:Y:S01]  /*8300*/  LOP3.LUT R20, R20, UR16, RZ, 0xc0, !PT ;  /* 0x0000001014147c12 */ /* 0x000fe2000f8ec0ff */
[----:B------:R-:W-:Y:S01]  /*8310*/  IMAD.MOV R22, RZ, RZ, -R22 ;  /* 0x000000ffff167224 */ /* 0x000fe200078e0a16 */
[----:B------:R-:W-:Y:S01]  /*8320*/  SHF.R.U64 R5, R4, UR4, R5 ;  /* 0x0000000404057c19 */ /* 0x000fe20008001205 */
[----:B------:R-:W-:Y:S01]  /*8330*/  ULDC UR4, c[0x0][0x638] ;  /* 0x00018e0000047ab9 */ /* 0x000fe20000000800 */
[----:B------:R-:W-:Y:S01]  /*8340*/  LOP3.LUT R6, R9, UR15, RZ, 0xc0, !PT ;  /* 0x0000000f09067c12 */ /* 0x000fe2000f8ec0ff */
[----:B------:R-:W-:Y:S02]  /*8350*/  ULDC UR5, c[0x0][0x610] ;  /* 0x0001840000057ab9 */ /* 0x000fe40000000800 */
[----:B------:R-:W-:Y:S02]  /*8360*/  IMAD.MOV R4, RZ, RZ, -R5 ;  /* 0x000000ffff047224 */ /* 0x000fe400078e0a05 */
[----:B------:R-:W-:-:S02]  /*8370*/  IMAD R20, R5, UR17, R20 ;  /* 0x0000001105147c24 */ /* 0x000fc4000f8e0214 */
[----:B0-----:R-:W-:Y:S02]  /*8380*/  @P1 IMAD R15, R21, R22, R14 ;  /* 0x00000016150f1224 */ /* 0x001fe400078e020e */
[----:B------:R-:W-:Y:S01]  /*8390*/  IMAD R19, R4, UR4, R19 ;  /* 0x0000000404137c24 */ /* 0x000fe2000f8e0213 */
[----:B------:R-:W-:Y:S01]  /*83a0*/  ULDC UR4, c[0x0][0x600] ;  /* 0x0001800000047ab9 */ /* 0x000fe20000000800 */
[----:B------:R-:W-:Y:S02]  /*83b0*/  IMAD R15, R20, UR5, R15 ;  /* 0x00000005140f7c24 */ /* 0x000fe4000f8e020f */
[----:B------:R-:W-:Y:S02]  /*83c0*/  IMAD R6, R19, UR4, R6 ;  /* 0x0000000413067c24 */ /* 0x000fe4000f8e0206 */
[----:B------:R-:W-:-:S03]  /*83d0*/  IMAD.MOV.U32 R4, RZ, RZ, 0x1 ;  /* 0x00000001ff047424 */ /* 0x000fc600078e00ff */
[----:B------:R-:W-:Y:S02]  /*83e0*/  SEL R20, R6, R15, !P1 ;  /* 0x0000000f06147207 */ /* 0x000fe40004800000 */
[----:B------:R-:W-:-:S07]  /*83f0*/  SEL R19, R15, R6, !P1 ;  /* 0x000000060f137207 */ /* 0x000fce0004800000 */
.L_x_170:
[----:B------:R-:W-:Y:S05]  /*8400*/  BSYNC B1 ;  /* 0x0000000000017941 */ /* 0x000fea0003800000 */
.L_x_169:
[----:B------:R-:W-:-:S13]  /*8410*/  LOP3.LUT P1, RZ, R4, 0xff, RZ, 0xc0, !PT ;  /* 0x000000ff04ff7812 */ /* 0x000fda000782c0ff */
[----:B------:R-:W-:Y:S05]  /*8420*/  @P1 BRA `(.L_x_173) ;  /* 0xfffffff4004c1947 */ /* 0x000fea000383ffff */
[----:B------:R-:W-:Y:S05]  /*8430*/  BSYNC B0 ;  /* 0x0000000000007941 */ /* 0x000fea0003800000 */
.L_x_161:
[----:B------:R-:W-:-:S03]  /*8440*/  UMOV UR4, 0xffffffff ;  /* 0xffffffff00047882 */ /* 0x000fc60000000000 */
[----:B------:R-:W-:Y:S05]  /*8450*/  BRA.DIV UR4, `(.L_x_174) ;  /* 0x0000000a04147947 */ /* 0x000fea000b800000 */
[----:B------:R-:W-:-:S13]  /*8460*/  ELECT P6, URZ, PT ;  /* 0x00000000003f782f */ /* 0x000fda00038c0000 */
.L_x_195:
[----:B------:R-:W-:Y:S04]  /*8470*/  BSSY B0, `(.L_x_175) ;  /* 0x000006a000007945 */ /* 0x000fe80003800000 */
[----:B------:R-:W-:Y:S05]  /*8480*/  @!P6 BRA `(.L_x_176) ;  /* 0x0000000400a0e947 */ /* 0x000fea0003800000 */
[----:B------:R-:W-:-:S04]  /*8490*/  LOP3.LUT R18, R18, 0x2, RZ, 0xfc, !PT ;  /* 0x0000000212127812 */ /* 0x000fc800078efcff */
[----:B------:R-:W-:-:S13]  /*84a0*/  ISETP.NE.AND P0, PT, R18, 0x3, PT ;  /* 0x000000031200780c */ /* 0x000fda0003f05270 */
[----:B------:R-:W-:Y:S05]  /*84b0*/  @!P0 BRA `(.L_x_177) ;  /* 0x0000000000048947 */ /* 0x000fea0003800000 */
[----:B------:R-:W-:Y:S01]  /*84c0*/  BPT.TRAP 0x1 ;  /* 0x000000040000795c */ /* 0x000fe20000300000 */
.L_x_177:
[----:B------:R-:W0:Y:S01]  /*84d0*/  S2R R3, SR_CgaCtaId ;  /* 0x0000000000037919 */ /* 0x000e220000008800 */
[----:B------:R-:W-:-:S04]  /*84e0*/  MOV R2, 0x400 ;  /* 0x0000040000027802 */ /* 0x000fc80000000f00 */
[----:B0-----:R-:W-:Y:S02]  /*84f0*/  LEA R3, R3, R2, 0x18 ;  /* 0x0000000203037211 */ /* 0x001fe400078ec0ff */
[----:B------:R-:W-:-:S03]  /*8500*/  SHF.L.U32 R2, R0, 0x1f, RZ ;  /* 0x0000001f00027819 */ /* 0x000fc600000006ff */
[----:B------:R-:W-:-:S04]  /*8510*/  VIADD R3, R3, 0x58 ;  /* 0x0000005803037836 */ /* 0x000fc80000000000 */
[C---:B------:R-:W-:Y:S02]  /*8520*/  IMAD R7, R12.reuse, 0x8, R3 ;  /* 0x000000080c077824 */ /* 0x040fe400078e0203 */
[----:B------:R-:W-:Y:S02]  /*8530*/  VIADD R12, R12, 0x1 ;  /* 0x000000010c0c7836 */ /* 0x000fe40000000000 */
[----:B------:R-:W0:Y:S03]  /*8540*/  SYNCS.PHASECHK.TRANS64.TRYWAIT P0, [R7+URZ], R2 ;  /* 0x00000002070075a7 */ /* 0x000e26000800017f */
[----:B------:R-:W-:-:S04]  /*8550*/  ISETP.NE.AND P1, PT, R12, 0xb, PT ;  /* 0x0000000b0c00780c */ /* 0x000fc80003f25270 */
[----:B------:R-:W-:Y:S02]  /*8560*/  SEL R5, RZ, 0x1, P1 ;  /* 0x00000001ff057807 */ /* 0x000fe40000800000 */
[----:B------:R-:W-:Y:S02]  /*8570*/  SEL R12, R12, RZ, P1 ;  /* 0x000000ff0c0c7207 */ /* 0x000fe40000800000 */
[----:B------:R-:W-:-:S03]  /*8580*/  LOP3.LUT R5, R0, R5, RZ, 0x3c, !PT ;  /* 0x0000000500057212 */ /* 0x000fc600078e3cff */
[----:B------:R-:W-:Y:S01]  /*8590*/  IMAD R9, R12, 0x8, R3 ;  /* 0x000000080c097824 */ /* 0x000fe200078e0203 */
[----:B------:R-:W-:Y:S01]  /*85a0*/  SHF.L.U32 R4, R5, 0x1f, RZ ;  /* 0x0000001f05047819 */ /* 0x000fe200000006ff */
[----:B0-----:R-:W-:Y:S06]  /*85b0*/  @!P0 BRA `(.L_x_178) ;  /* 0x0000000400dc8947 */ /* 0x001fec0003800000 */
.L_x_196:
[----:B------:R-:W1:Y:S01]  /*85c0*/  SYNCS.PHASECHK.TRANS64.TRYWAIT P0, [R9+URZ], R4 ;  /* 0x00000004090075a7 */ /* 0x000e62000800017f */
[----:B------:R-:W-:-:S05]  /*85d0*/  VIADD R0, R12, 0x1 ;  /* 0x000000010c007836 */ /* 0x000fca0000000000 */
[----:B------:R-:W-:-:S04]  /*85e0*/  ISETP.NE.AND P1, PT, R0, 0xb, PT ;  /* 0x0000000b0000780c */ /* 0x000fc80003f25270 */
[----:B0-----:R-:W-:Y:S02]  /*85f0*/  SEL R2, RZ, 0x1, P1 ;  /* 0x00000001ff027807 */ /* 0x001fe40000800000 */
[----:B------:R-:W-:Y:S02]  /*8600*/  SEL R0, R0, RZ, P1 ;  /* 0x000000ff00007207 */ /* 0x000fe40000800000 */
[----:B------:R-:W-:-:S03]  /*8610*/  LOP3.LUT R7, R5, R2, RZ, 0x3c, !PT ;  /* 0x0000000205077212 */ /* 0x000fc600078e3cff */
[----:B------:R-:W-:Y:S01]  /*8620*/  IMAD R6, R0, 0x8, R3 ;  /* 0x0000000800067824 */ /* 0x000fe200078e0203 */
[----:B------:R-:W-:Y:S01]  /*8630*/  SHF.L.U32 R5, R7, 0x1f, RZ ;  /* 0x0000001f07057819 */ /* 0x000fe200000006ff */
[----:B-1----:R-:W-:Y:S06]  /*8640*/  @!P0 BRA `(.L_x_179) ;  /* 0x0000000400cc8947 */ /* 0x002fec0003800000 */
.L_x_197:
[----:B------:R-:W1:Y:S01]  /*8650*/  SYNCS.PHASECHK.TRANS64.TRYWAIT P0, [R6+URZ], R5 ;  /* 0x00000005060075a7 */ /* 0x000e62000800017f */
[----:B------:R-:W-:-:S05]  /*8660*/  VIADD R0, R0, 0x1 ;  /* 0x0000000100007836 */ /* 0x000fca0000000000 */
[----:B------:R-:W-:-:S04]  /*8670*/  ISETP.NE.AND P1, PT, R0, 0xb, PT ;  /* 0x0000000b0000780c */ /* 0x000fc80003f25270 */
[----:B------:R-:W-:Y:S02]  /*8680*/  SEL R2, RZ, 0x1, P1 ;  /* 0x00000001ff027807 */ /* 0x000fe40000800000 */
[----:B------:R-:W-:Y:S02]  /*8690*/  SEL R0, R0, RZ, P1 ;  /* 0x000000ff00007207 */ /* 0x000fe40000800000 */
[----:B------:R-:W-:-:S03]  /*86a0*/  LOP3.LUT R7, R7, R2, RZ, 0x3c, !PT ;  /* 0x0000000207077212 */ /* 0x000fc600078e3cff */
[----:B0-----:R-:W-:Y:S01]  /*86b0*/  IMAD R9, R0, 0x8, R3 ;  /* 0x0000000800097824 */ /* 0x001fe200078e0203 */
[----:B------:R-:W-:Y:S01]  /*86c0*/  SHF.L.U32 R4, R7, 0x1f, RZ ;  /* 0x0000001f07047819 */ /* 0x000fe200000006ff */
[----:B-1----:R-:W-:Y:S06]  /*86d0*/  @!P0 BRA `(.L_x_180) ;  /* 0x0000000400bc8947 */ /* 0x002fec0003800000 */
.L_x_198:
        /* <DEDUP_REMOVED lines=9> */
.L_x_199:
        /* <DEDUP_REMOVED lines=9> */
.L_x_200:
        /* <DEDUP_REMOVED lines=9> */
.L_x_201:
        /* <DEDUP_REMOVED lines=9> */
.L_x_202:
        /* <DEDUP_REMOVED lines=9> */
.L_x_203:
        /* <DEDUP_REMOVED lines=9> */
.L_x_204:
[----:B------:R-:W1:Y:S01]  /*8a40*/  SYNCS.PHASECHK.TRANS64.TRYWAIT P0, [R9+URZ], R4 ;  /* 0x00000004090075a7 */ /* 0x000e62000800017f */
[----:B------:R-:W-:-:S05]  /*8a50*/  VIADD R0, R0, 0x1 ;  /* 0x0000000100007836 */ /* 0x000fca0000000000 */
[----:B------:R-:W-:-:S04]  /*8a60*/  ISETP.NE.AND P1, PT, R0, 0xb, PT ;  /* 0x0000000b0000780c */ /* 0x000fc80003f25270 */
[----:B------:R-:W-:Y:S02]  /*8a70*/  SEL R2, RZ, 0x1, P1 ;  /* 0x00000001ff027807 */ /* 0x000fe40000800000 */
[----:B------:R-:W-:Y:S02]  /*8a80*/  SEL R0, R0, RZ, P1 ;  /* 0x000000ff00007207 */ /* 0x000fe40000800000 */
[----:B------:R-:W-:Y:S01]  /*8a90*/  LOP3.LUT R2, R7, R2, RZ, 0x3c, !PT ;  /* 0x0000000207027212 */ /* 0x000fe200078e3cff */
[----:B-1----:R-:W-:Y:S06]  /*8aa0*/  @!P0 BRA `(.L_x_187) ;  /* 0x0000000400548947 */ /* 0x002fec0003800000 */
.L_x_205:
[----:B------:R-:W-:Y:S01]  /*8ab0*/  IMAD R3, R0, 0x8, R3 ;  /* 0x0000000800037824 */ /* 0x000fe200078e0203 */
[----:B------:R-:W-:-:S07]  /*8ac0*/  SHF.L.U32 R0, R2, 0x1f, RZ ;  /* 0x0000001f02007819 */ /* 0x000fce00000006ff */
.L_x_188:
[----:B--2---:R2:W3:Y:S02]  /*8ad0*/  SYNCS.PHASECHK.TRANS64.TRYWAIT P0, [R3+URZ], R0 ;  /* 0x00000000030075a7 */ /* 0x0044e4000800017f */
[----:B---3--:R-:W-:Y:S05]  /*8ae0*/  @!P0 NANOSLEEP.SYNCS 0x989680 ;  /* 0x009896800000895d */ /* 0x008fea0003900000 */
[----:B------:R-:W3:Y:S02]  /*8af0*/  @!P0 SYNCS.PHASECHK.TRANS64 P0, [R3+URZ], R0 ;  /* 0x00000000030085a7 */ /* 0x000ee4000800007f */
[----:B---3--:R-:W-:Y:S05]  /*8b00*/  @!P0 BRA `(.L_x_188) ;  /* 0xfffffffc00f08947 */ /* 0x008fea000383ffff */
.L_x_176:
[----:B------:R-:W-:Y:S05]  /*8b10*/  BSYNC B0 ;  /* 0x0000000000007941 */ /* 0x000fea0003800000 */
.L_x_175:
[----:B------:R-:W-:Y:S05]  /*8b20*/  EXIT ;  /* 0x000000000000794d */ /* 0x000fea0003800000 */
.L_x_18:
[----:B-1----:R1:W2:Y:S02]  /*8b30*/  SYNCS.PHASECHK.TRANS64.TRYWAIT P1, [R3+URZ], R0 ;  /* 0x00000000030075a7 */ /* 0x0022a4000802017f */
[----:B--2---:R-:W-:Y:S05]  /*8b40*/  @!P1 NANOSLEEP.SYNCS 0x989680 ;  /* 0x009896800000995d */ /* 0x004fea0003900000 */
[----:B------:R-:W2:Y:S02]  /*8b50*/  @!P1 SYNCS.PHASECHK.TRANS64 P1, [R3+URZ], R0 ;  /* 0x00000000030095a7 */ /* 0x000ea4000802007f */
[----:B--2---:R-:W-:Y:S05]  /*8b60*/  @!P1 BRA `(.L_x_18) ;  /* 0xfffffffc00f09947 */ /* 0x004fea000383ffff */
[----:B------:R-:W-:Y:S05]  /*8b70*/  BRA `(.L_x_17) ;  /* 0xffffff8800987947 */ /* 0x000fea000383ffff */
.L_x_23:
[----:B-1----:R-:W-:-:S04]  /*8b80*/  IMAD.U32 R4, RZ, RZ, UR4 ;  /* 0x00000004ff047e24 */ /* 0x002fc8000f8e00ff */
[----:B------:R1:W2:Y:S03]  /*8b90*/  SYNCS.PHASECHK.TRANS64.TRYWAIT P1, [R4+URZ], R3 ;  /* 0x00000003040075a7 */ /* 0x0002a6000802017f */
[----:B--2---:R-:W-:Y:S05]  /*8ba0*/  @!P1 NANOSLEEP.SYNCS 0x989680 ;  /* 0x009896800000995d */ /* 0x004fea0003900000 */
[----:B------:R-:W2:Y:S02]  /*8bb0*/  @!P1 SYNCS.PHASECHK.TRANS64 P1, [R4+URZ], R3 ;  /* 0x00000003040095a7 */ /* 0x000ea4000802007f */
[----:B--2---:R-:W-:Y:S05]  /*8bc0*/  @!P1 BRA `(.L_x_23) ;  /* 0xfffffffc00ec9947 */ /* 0x004fea000383ffff */
[----:B------:R-:W-:Y:S05]  /*8bd0*/  BRA `(.L_x_22) ;  /* 0xffffff8c005c7947 */ /* 0x000fea000383ffff */
.L_x_162:
[----:B------:R-:W-:Y:S01]  /*8be0*/  BSSY B1, `(.L_x_189) ;  /* 0x0000006000017945 */ /* 0x000fe20003800000 */
[----:B------:R-:W-:-:S07]  /*8bf0*/  IMAD.MOV.U32 R15, RZ, RZ, -0x1 ;  /* 0xffffffffff0f7424 */ /* 0x000fce00078e00ff */
[----:B------:R-:W-:Y:S05]  /*8c00*/  WARPSYNC.COLLECTIVE R15, `(.L_x_190) ;  /* 0x000000000f0c7348 */ /* 0x000fea0003c00000 */
[----:B------:R-:W-:Y:S02]  /*8c10*/  ELECT P6, UR62, PT ;  /* 0x00000000003e782f */ /* 0x000fe400038c0000 */
[----:B------:R-:W-:Y:S01]  /*8c20*/  MOV R14, UR62 ;  /* 0x0000003e000e7c02 */ /* 0x000fe20008000f00 */
[----:B------:R-:W-:Y:S10]  /*8c30*/  ENDCOLLECTIVE ;  /* 0x000000000000791b */ /* 0x000ff40003800000 */
.L_x_190:
[----:B------:R-:W-:Y:S05]  /*8c40*/  BSYNC B1 ;  /* 0x0000000000017941 */ /* 0x000fea0003800000 */
.L_x_189:
[----:B------:R-:W-:Y:S05]  /*8c50*/  BRA `(.L_x_191) ;  /* 0xffffffec004c7947 */ /* 0x000fea000383ffff */
.L_x_165:
[----:B0-----:R0:W1:Y:S02]  /*8c60*/  SYNCS.PHASECHK.TRANS64.TRYWAIT P1, [R14+URZ+0x58], R7 ;  /* 0x000058070e0075a7 */ /* 0x001064000802017f */
[----:B-1----:R-:W-:Y:S05]  /*8c70*/  @!P1 NANOSLEEP.SYNCS 0x989680 ;  /* 0x009896800000995d */ /* 0x002fea0003900000 */
[----:B------:R-:W1:Y:S02]  /*8c80*/  @!P1 SYNCS.PHASECHK.TRANS64 P1, [R14+URZ+0x58], R7 ;  /* 0x000058070e0095a7 */ /* 0x000e64000802007f */
[----:B-1----:R-:W-:Y:S05]  /*8c90*/  @!P1 BRA `(.L_x_165) ;  /* 0xfffffffc00f09947 */ /* 0x002fea000383ffff */
[----:B------:R-:W-:Y:S05]  /*8ca0*/  BRA `(.L_x_192) ;  /* 0xffffffec00807947 */ /* 0x000fea000383ffff */
.L_x_174:
[----:B------:R-:W-:Y:S01]  /*8cb0*/  BSSY B0, `(.L_x_193) ;  /* 0x0000006000007945 */ /* 0x000fe20003800000 */
[----:B------:R-:W-:-:S07]  /*8cc0*/  IMAD.MOV.U32 R15, RZ, RZ, -0x1 ;  /* 0xffffffffff0f7424 */ /* 0x000fce00078e00ff */
[----:B------:R-:W-:Y:S05]  /*8cd0*/  WARPSYNC.COLLECTIVE R15, `(.L_x_194) ;  /* 0x000000000f0c7348 */ /* 0x000fea0003c00000 */
[----:B------:R-:W-:Y:S02]  /*8ce0*/  ELECT P6, UR62, PT ;  /* 0x00000000003e782f */ /* 0x000fe400038c0000 */
[----:B------:R-:W-:Y:S01]  /*8cf0*/  MOV R14, UR62 ;  /* 0x0000003e000e7c02 */ /* 0x000fe20008000f00 */
[----:B------:R-:W-:Y:S10]  /*8d00*/  ENDCOLLECTIVE ;  /* 0x000000000000791b */ /* 0x000ff40003800000 */
.L_x_194:
[----:B------:R-:W-:Y:S05]  /*8d10*/  BSYNC B0 ;  /* 0x0000000000007941 */ /* 0x000fea0003800000 */
.L_x_193:
[----:B------:R-:W-:Y:S05]  /*8d20*/  BRA `(.L_x_195) ;  /* 0xfffffff400d07947 */ /* 0x000fea000383ffff */
.L_x_178:
[----:B0-----:R0:W1:Y:S02]  /*8d30*/  SYNCS.PHASECHK.TRANS64.TRYWAIT P0, [R7+URZ], R2 ;  /* 0x00000002070075a7 */ /* 0x001064000800017f */
[----:B-1----:R-:W-:Y:S05]  /*8d40*/  @!P0 NANOSLEEP.SYNCS 0x989680 ;  /* 0x009896800000895d */ /* 0x002fea0003900000 */
[----:B------:R-:W1:Y:S02]  /*8d50*/  @!P0 SYNCS.PHASECHK.TRANS64 P0, [R7+URZ], R2 ;  /* 0x00000002070085a7 */ /* 0x000e64000800007f */
[----:B-1----:R-:W-:Y:S05]  /*8d60*/  @!P0 BRA `(.L_x_178) ;  /* 0xfffffffc00f08947 */ /* 0x002fea000383ffff */
[----:B------:R-:W-:Y:S05]  /*8d70*/  BRA `(.L_x_196) ;  /* 0xfffffff800107947 */ /* 0x000fea000383ffff */
.L_x_179:
[----:B0-----:R0:W1:Y:S02]  /*8d80*/  SYNCS.PHASECHK.TRANS64.TRYWAIT P0, [R9+URZ], R4 ;  /* 0x00000004090075a7 */ /* 0x001064000800017f */
[----:B-1----:R-:W-:Y:S05]  /*8d90*/  @!P0 NANOSLEEP.SYNCS 0x989680 ;  /* 0x009896800000895d */ /* 0x002fea0003900000 */
[----:B------:R-:W1:Y:S02]  /*8da0*/  @!P0 SYNCS.PHASECHK.TRANS64 P0, [R9+URZ], R4 ;  /* 0x00000004090085a7 */ /* 0x000e64000800007f */
[----:B-1----:R-:W-:Y:S05]  /*8db0*/  @!P0 BRA `(.L_x_179) ;  /* 0xfffffffc00f08947 */ /* 0x002fea000383ffff */
[----:B------:R-:W-:Y:S05]  /*8dc0*/  BRA `(.L_x_197) ;  /* 0xfffffff800207947 */ /* 0x000fea000383ffff */
.L_x_180:
[----:B0-----:R0:W1:Y:S02]  /*8dd0*/  SYNCS.PHASECHK.TRANS64.TRYWAIT P0, [R6+URZ], R5 ;  /* 0x00000005060075a7 */ /* 0x001064000800017f */
[----:B-1----:R-:W-:Y:S05]  /*8de0*/  @!P0 NANOSLEEP.SYNCS 0x989680 ;  /* 0x009896800000895d */ /* 0x002fea0003900000 */
[----:B------:R-:W1:Y:S02]  /*8df0*/  @!P0 SYNCS.PHASECHK.TRANS64 P0, [R6+URZ], R5 ;  /* 0x00000005060085a7 */ /* 0x000e64000800007f */
[----:B-1----:R-:W-:Y:S05]  /*8e00*/  @!P0 BRA `(.L_x_180) ;  /* 0xfffffffc00f08947 */ /* 0x002fea000383ffff */
[----:B------:R-:W-:Y:S05]  /*8e10*/  BRA `(.L_x_198) ;  /* 0xfffffff800307947 */ /* 0x000fea000383ffff */
.L_x_181:
[----:B0-----:R0:W1:Y:S02]  /*8e20*/  SYNCS.PHASECHK.TRANS64.TRYWAIT P0, [R9+URZ], R4 ;  /* 0x00000004090075a7 */ /* 0x001064000800017f */
[----:B-1----:R-:W-:Y:S05]  /*8e30*/  @!P0 NANOSLEEP.SYNCS 0x989680 ;  /* 0x009896800000895d */ /* 0x002fea0003900000 */
[----:B------:R-:W1:Y:S02]  /*8e40*/  @!P0 SYNCS.PHASECHK.TRANS64 P0, [R9+URZ], R4 ;  /* 0x00000004090085a7 */ /* 0x000e64000800007f */
[----:B-1----:R-:W-:Y:S05]  /*8e50*/  @!P0 BRA `(.L_x_181) ;  /* 0xfffffffc00f08947 */ /* 0x002fea000383ffff */
[----:B------:R-:W-:Y:S05]  /*8e60*/  BRA `(.L_x_199) ;  /* 0xfffffff800407947 */ /* 0x000fea000383ffff */
.L_x_182:
[----:B0-----:R0:W1:Y:S02]  /*8e70*/  SYNCS.PHASECHK.TRANS64.TRYWAIT P0, [R6+URZ], R5 ;  /* 0x00000005060075a7 */ /* 0x001064000800017f */
[----:B-1----:R-:W-:Y:S05]  /*8e80*/  @!P0 NANOSLEEP.SYNCS 0x989680 ;  /* 0x009896800000895d */ /* 0x002fea0003900000 */
[----:B------:R-:W1:Y:S02]  /*8e90*/  @!P0 SYNCS.PHASECHK.TRANS64 P0, [R6+URZ], R5 ;  /* 0x00000005060085a7 */ /* 0x000e64000800007f */
[----:B-1----:R-:W-:Y:S05]  /*8ea0*/  @!P0 BRA `(.L_x_182) ;  /* 0xfffffffc00f08947 */ /* 0x002fea000383ffff */
[----:B------:R-:W-:Y:S05]  /*8eb0*/  BRA `(.L_x_200) ;  /* 0xfffffff800507947 */ /* 0x000fea000383ffff */
.L_x_183:
[----:B0-----:R0:W1:Y:S02]  /*8ec0*/  SYNCS.PHASECHK.TRANS64.TRYWAIT P0, [R9+URZ], R4 ;  /* 0x00000004090075a7 */ /* 0x001064000800017f */
[----:B-1----:R-:W-:Y:S05]  /*8ed0*/  @!P0 NANOSLEEP.SYNCS 0x989680 ;  /* 0x009896800000895d */ /* 0x002fea0003900000 */
[----:B------:R-:W1:Y:S02]  /*8ee0*/  @!P0 SYNCS.PHASECHK.TRANS64 P0, [R9+URZ], R4 ;  /* 0x00000004090085a7 */ /* 0x000e64000800007f */
[----:B-1----:R-:W-:Y:S05]  /*8ef0*/  @!P0 BRA `(.L_x_183) ;  /* 0xfffffffc00f08947 */ /* 0x002fea000383ffff */
[----:B------:R-:W-:Y:S05]  /*8f00*/  BRA `(.L_x_201) ;  /* 0xfffffff800607947 */ /* 0x000fea000383ffff */
.L_x_184:
[----:B0-----:R0:W1:Y:S02]  /*8f10*/  SYNCS.PHASECHK.TRANS64.TRYWAIT P0, [R6+URZ], R5 ;  /* 0x00000005060075a7 */ /* 0x001064000800017f */
[----:B-1----:R-:W-:Y:S05]  /*8f20*/  @!P0 NANOSLEEP.SYNCS 0x989680 ;  /* 0x009896800000895d */ /* 0x002fea0003900000 */
[----:B------:R-:W1:Y:S02]  /*8f30*/  @!P0 SYNCS.PHASECHK.TRANS64 P0, [R6+URZ], R5 ;  /* 0x00000005060085a7 */ /* 0x000e64000800007f */
[----:B-1----:R-:W-:Y:S05]  /*8f40*/  @!P0 BRA `(.L_x_184) ;  /* 0xfffffffc00f08947 */ /* 0x002fea000383ffff */
[----:B------:R-:W-:Y:S05]  /*8f50*/  BRA `(.L_x_202) ;  /* 0xfffffff800707947 */ /* 0x000fea000383ffff */
.L_x_185:
[----:B0-----:R0:W1:Y:S02]  /*8f60*/  SYNCS.PHASECHK.TRANS64.TRYWAIT P0, [R9+URZ], R4 ;  /* 0x00000004090075a7 */ /* 0x001064000800017f */
[----:B-1----:R-:W-:Y:S05]  /*8f70*/  @!P0 NANOSLEEP.SYNCS 0x989680 ;  /* 0x009896800000895d */ /* 0x002fea0003900000 */
[----:B------:R-:W1:Y:S02]  /*8f80*/  @!P0 SYNCS.PHASECHK.TRANS64 P0, [R9+URZ], R4 ;  /* 0x00000004090085a7 */ /* 0x000e64000800007f */
[----:B-1----:R-:W-:Y:S05]  /*8f90*/  @!P0 BRA `(.L_x_185) ;  /* 0xfffffffc00f08947 */ /* 0x002fea000383ffff */
[----:B------:R-:W-:Y:S05]  /*8fa0*/  BRA `(.L_x_203) ;  /* 0xfffffff800807947 */ /* 0x000fea000383ffff */
.L_x_186:
[----:B0-----:R0:W1:Y:S02]  /*8fb0*/  SYNCS.PHASECHK.TRANS64.TRYWAIT P0, [R6+URZ], R5 ;  /* 0x00000005060075a7 */ /* 0x001064000800017f */
[----:B-1----:R-:W-:Y:S05]  /*8fc0*/  @!P0 NANOSLEEP.SYNCS 0x989680 ;  /* 0x009896800000895d */ /* 0x002fea0003900000 */
[----:B------:R-:W1:Y:S02]  /*8fd0*/  @!P0 SYNCS.PHASECHK.TRANS64 P0, [R6+URZ], R5 ;  /* 0x00000005060085a7 */ /* 0x000e64000800007f */
[----:B-1----:R-:W-:Y:S05]  /*8fe0*/  @!P0 BRA `(.L_x_186) ;  /* 0xfffffffc00f08947 */ /* 0x002fea000383ffff */
[----:B------:R-:W-:Y:S05]  /*8ff0*/  BRA `(.L_x_204) ;  /* 0xfffffff800907947 */ /* 0x000fea000383ffff */
.L_x_187:
[----:B-1----:R1:W2:Y:S02]  /*9000*/  SYNCS.PHASECHK.TRANS64.TRYWAIT P0, [R9+URZ], R4 ;  /* 0x00000004090075a7 */ /* 0x0022a4000800017f */
[----:B--2---:R-:W-:Y:S05]  /*9010*/  @!P0 NANOSLEEP.SYNCS 0x989680 ;  /* 0x009896800000895d */ /* 0x004fea0003900000 */
[----:B------:R-:W2:Y:S02]  /*9020*/  @!P0 SYNCS.PHASECHK.TRANS64 P0, [R9+URZ], R4 ;  /* 0x00000004090085a7 */ /* 0x000ea4000800007f */
[----:B--2---:R-:W-:Y:S05]  /*9030*/  @!P0 BRA `(.L_x_187) ;  /* 0xfffffffc00f08947 */ /* 0x004fea000383ffff */
[----:B------:R-:W-:Y:S05]  /*9040*/  BRA `(.L_x_205) ;  /* 0xfffffff800987947 */ /* 0x000fea000383ffff */
.L_x_206:
[----:B------:R-:W-:-:S00]  /*9050*/  BRA `(.L_x_206) ;  /* 0xfffffffc00fc7947 */ /* 0x000fc0000383ffff */
[----:B------:R-:W-:-:S00]  /*9060*/  NOP ;  /* 0x0000000000007918 */ /* 0x000fc00000000000 */
        /* <DEDUP_REMOVED lines=9> */
.L_x_207:


//--------------------- .nv.global.init           --------------------------
	.section	.nv.global.init,"aw",@progbits
.nv.global.init:
	.type		$str$22,@object
	.size		$str$22,($str$23 - $str$22)
$str$22:
        /*0000*/ 	.byte	0x6b, 0x5f, 0x74, 0x69, 0x6c, 0x65, 0x5f, 0x63, 0x6f, 0x75, 0x6e, 0x74, 0x20, 0x3e, 0x3d, 0x20
        /*0010*/ 	.byte	0x31, 0x00
	.type		$str$23,@object
	.size		$str$23,(__unnamed_1 - $str$23)
$str$23:
        /*0012*/ 	.byte	0x2f, 0x74, 0x6d, 0x70, 0x2f, 0x63, 0x75, 0x74, 0x6c, 0x61, 0x73, 0x73, 0x5f, 0x73, 0x77, 0x65
        /*0022*/ 	.byte	0x65, 0x70, 0x5f, 0x73, 0x72, 0x63, 0x2f, 0x69, 0x6e, 0x63, 0x6c, 0x75, 0x64, 0x65, 0x2f, 0x63
        /*0032*/ 	.byte	0x75, 0x74, 0x6c, 0x61, 0x73, 0x73, 0x2f, 0x67, 0x65, 0x6d, 0x6d, 0x2f, 0x63, 0x6f, 0x6c, 0x6c
        /*0042*/ 	.byte	0x65, 0x63, 0x74, 0x69, 0x76, 0x65, 0x2f, 0x73, 0x6d, 0x39, 0x30, 0x5f, 0x6d, 0x6d, 0x61, 0x5f
        /*0052*/ 	.byte	0x74, 0x6d, 0x61, 0x5f, 0x67, 0x6d, 0x6d, 0x61, 0x5f, 0x73, 0x73, 0x5f, 0x77, 0x61, 0x72, 0x70
        /*0062*/ 	.byte	0x73, 0x70, 0x65, 0x63, 0x69, 0x61, 0x6c, 0x69, 0x7a, 0x65, 0x64, 0x2e, 0x68, 0x70, 0x70, 0x00
	.type		__unnamed_1,@object
	.size		__unnamed_1,(.L_0 - __unnamed_1)
__unnamed_1:
        /*0072*/ 	.byte	0x76, 0x6f, 0x69, 0x64, 0x20, 0x63, 0x75, 0x74, 0x6c, 0x61, 0x73, 0x73, 0x3a, 0x3a, 0x67, 0x65
        /* <DEDUP_REMOVED lines=179> */
        /*0bb2*/ 	.byte	0x69, 0x64, 0x65, 0x6e, 0x74, 0x69, 0x74, 0x79, 0x5d, 0x00
.L_0:


//--------------------- .nv.shared._ZN7cutlass13device_kernelINS_4gemm6kernel13GemmUniversalIN4cute5tupleIJiiiiEEENS1_10collective13CollectiveMmaINS1_34MainloopSm90TmaGmmaWarpSpecializedILi11ENS5_IJNS4_1CILi1EEESB_SB_EEENS1_35KernelTmaWarpSpecializedCooperativeEEENS5_IJNSA_ILi256EEENSA_ILi64EEENSA_ILi32EEEEEENS_6half_tENS5_IJlSB_lEEESJ_SK_NS4_8TiledMMAINS4_8MMA_AtomIJNS4_4SM904GMMA25MMA_64x64x16_F32F16F16_SSILNSO_5MajorE0ELSQ_0ELNSO_7ScaleInE1ELSR_1EEEEEENS4_6LayoutINS5_IJNSA_ILi2EEESB_SB_EEENS5_IJSB_NSA_ILi0EEESX_EEEEENS5_IJNS4_10UnderscoreES10_S10_EEEEENS4_13SM90_TMA_LOADENS4_14ComposedLayoutINS4_7SwizzleILi2ELi4ELi3EEENS4_18smem_ptr_flag_bitsILi16EEENSU_INS5_IJNSA_ILi8EEESH_EEENS5_IJSH_SB_EEEEEEEvNS4_8identityES13_S1D_vS1E_EENS_8epilogue10collective6detail29Sm90TmaWarpSpecializedAdapterINS1H_15DefaultEpilogueISJ_SK_SK_NS1G_6thread17LinearCombinationISJ_Li1EffLNS1L_9ScaleType4KindE0ELNS_15FloatRoundStyleE2ESJ_EENS1_15EpilogueDefaultEEEEEvvEEEEvNT_6ParamsE --------------------------
	.section	.nv.shared._ZN7cutlass13device_kernelINS_4gemm6kernel13GemmUniversalIN4cute5tupleIJiiiiEEENS1_10collective13CollectiveMmaINS1_34MainloopSm90TmaGmmaWarpSpecializedILi11ENS5_IJNS4_1CILi1EEESB_SB_EEENS1_35KernelTmaWarpSpecializedCooperativeEEENS5_IJNSA_ILi256EEENSA_ILi64EEENSA_ILi32EEEEEENS_6half_tENS5_IJlSB_lEEESJ_SK_NS4_8TiledMMAINS4_8MMA_AtomIJNS4_4SM904GMMA25MMA_64x64x16_F32F16F16_SSILNSO_5MajorE0ELSQ_0ELNSO_7ScaleInE1ELSR_1EEEEEENS4_6LayoutINS5_IJNSA_ILi2EEESB_SB_EEENS5_IJSB_NSA_ILi0EEESX_EEEEENS5_IJNS4_10UnderscoreES10_S10_EEEEENS4_13SM90_TMA_LOADENS4_14ComposedLayoutINS4_7SwizzleILi2ELi4ELi3EEENS4_18smem_ptr_flag_bitsILi16EEENSU_INS5_IJNSA_ILi8EEESH_EEENS5_IJSH_SB_EEEEEEEvNS4_8identityES13_S1D_vS1E_EENS_8epilogue10collective6detail29Sm90TmaWarpSpecializedAdapterINS1H_15DefaultEpilogueISJ_SK_SK_NS1G_6thread17LinearCombinationISJ_Li1EffLNS1L_9ScaleType4KindE0ELNS_15FloatRoundStyleE2ESJ_EENS1_15EpilogueDefaultEEEEEvvEEEEvNT_6ParamsE,"aw",@nobits
	.sectionflags	@""
	.align	16
	.zero		1024


//--------------------- .nv.shared.reserved.0     --------------------------
	.section	.nv.shared.reserved.0,"aw",@nobits
	.weak		__nv_reservedSMEM_offset_0_alias
	.size		__nv_reservedSMEM_offset_0_alias, 0, 0
	.other		__nv_reservedSMEM_offset_0_alias,@"STO_CUDA_RESERVED_SHARED STV_DEFAULT"
__nv_reservedSMEM_offset_0_alias:
	.zero		0


//--------------------- .nv.global                --------------------------
	.section	.nv.global,"aw",@nobits
.nv.global:
	.type		_ZN40_INTERNAL_b2a37c94_4_k_cu_06d2431e_175714cute1_E,@object
	.size		_ZN40_INTERNAL_b2a37c94_4_k_cu_06d2431e_175714cute1_E,(_ZN40_INTERNAL_b2a37c94_4_k_cu_06d2431e_175714cuda3std3__45__cpo6cbeginE - _ZN40_INTERNAL_b2a37c94_4_k_cu_06d2431e_175714cute1_E)
_ZN40_INTERNAL_b2a37c94_4_k_cu_06d2431e_175714cute1_E:
	.zero		1
	.type		_ZN40_INTERNAL_b2a37c94_4_k_cu_06d2431e_175714cuda3std3__45__cpo6cbeginE,@object
	.size		_ZN40_INTERNAL_b2a37c94_4_k_cu_06d2431e_175714cuda3std3__45__cpo6cbeginE,(_ZN40_INTERNAL_b2a37c94_4_k_cu_06d2431e_175714cuda3std3__48in_placeE - _ZN40_INTERNAL_b2a37c94_4_k_cu_06d2431e_175714cuda3std3__45__cpo6cbeginE)
_ZN40_INTERNAL_b2a37c94_4_k_cu_06d2431e_175714cuda3std3__45__cpo6cbeginE:
	.zero		1
	.type		_ZN40_INTERNAL_b2a37c94_4_k_cu_06d2431e_175714cuda3std3__48in_placeE,@object
	.size		_ZN40_INTERNAL_b2a37c94_4_k_cu_06d2431e_175714cuda3std3__48in_placeE,(_ZN40_INTERNAL_b2a37c94_4_k_cu_06d2431e_175714cuda3std6ranges3__45__cpo9iter_moveE - _ZN40_INTERNAL_b2a37c94_4_k_cu_06d2431e_175714cuda3std3__48in_placeE)
_ZN40_INTERNAL_b2a37c94_4_k_cu_06d2431e_175714cuda3std3__48in_placeE:
	.zero		1
	.type		_ZN40_INTERNAL_b2a37c94_4_k_cu_06d2431e_175714cuda3std6ranges3__45__cpo9iter_moveE,@object
	.size		_ZN40_INTERNAL_b2a37c94_4_k_cu_06d2431e_175714cuda3std6ranges3__45__cpo9iter_moveE,(_ZN40_INTERNAL_b2a37c94_4_k_cu_06d2431e_175714cuda3std3__45__cpo5beginE - _ZN40_INTERNAL_b2a37c94_4_k_cu_06d2431e_175714cuda3std6ranges3__45__cpo9iter_moveE)
_ZN40_INTERNAL_b2a37c94_4_k_cu_06d2431e_175714cuda3std6ranges3__45__cpo9iter_moveE:
	.zero		1
	.type		_ZN40_INTERNAL_b2a37c94_4_k_cu_06d2431e_175714cuda3std3__45__cpo5beginE,@object
	.size		_ZN40_INTERNAL_b2a37c94_4_k_cu_06d2431e_175714cuda3std3__45__cpo5beginE,(_ZN40_INTERNAL_b2a37c94_4_k_cu_06d2431e_175714cuda3std3__442_GLOBAL__N__b2a37c94_4_k_cu_06d2431e_175716ignoreE - _ZN40_INTERNAL_b2a37c94_4_k_cu_06d2431e_175714cuda3std3__45__cpo5beginE)
_ZN40_INTERNAL_b2a37c94_4_k_cu_06d2431e_175714cuda3std3__45__cpo5beginE:
	.zero		1
	.type		_ZN40_INTERNAL_b2a37c94_4_k_cu_06d2431e_175714cuda3std3__442_GLOBAL__N__b2a37c94_4_k_cu_06d2431e_175716ignoreE,@object
	.size		_ZN40_INTERNAL_b2a37c94_4_k_cu_06d2431e_175714cuda3std3__442_GLOBAL__N__b2a37c94_4_k_cu_06d2431e_175716ignoreE,(_ZN40_INTERNAL_b2a37c94_4_k_cu_06d2431e_175714cute7productE - _ZN40_INTERNAL_b2a37c94_4_k_cu_06d2431e_175714cuda3std3__442_GLOBAL__N__b2a37c94_4_k_cu_06d2431e_175716ignoreE)
_ZN40_INTERNAL_b2a37c94_4_k_cu_06d2431e_175714cuda3std3__442_GLOBAL__N__b2a37c94_4_k_cu_06d2431e_175716ignoreE:
	.zero		1
	.type		_ZN40_INTERNAL_b2a37c94_4_k_cu_06d2431e_175714cute7productE,@object
	.size		_ZN40_INTERNAL_b2a37c94_4_k_cu_06d2431e_175714cute7productE,(_ZN40_INTERNAL_b2a37c94_4_k_cu_06d2431e_175714cuda3std3__45__cpo3endE - _ZN40_INTERNAL_b2a37c94_4_k_cu_06d2431e_175714cute7productE)
_ZN40_INTERNAL_b2a37c94_4_k_cu_06d2431e_175714cute7productE:
	.zero		1
	.type		_ZN40_INTERNAL_b2a37c94_4_k_cu_06d2431e_175714cuda3std3__45__cpo3endE,@object
	.size		_ZN40_INTERNAL_b2a37c94_4_k_cu_06d2431e_175714cuda3std3__45__cpo3endE,(_ZN40_INTERNAL_b2a37c94_4_k_cu_06d2431e_175714cuda3std3__419piecewise_constructE - _ZN40_INTERNAL_b2a37c94_4_k_cu_06d2431e_175714cuda3std3__45__cpo3endE)
_ZN40_INTERNAL_b2a37c94_4_k_cu_06d2431e_175714cuda3std3__45__cpo3endE:
	.zero		1
	.type		_ZN40_INTERNAL_b2a37c94_4_k_cu_06d2431e_175714cuda3std3__419piecewise_constructE,@object
	.size		_ZN40_INTERNAL_b2a37c94_4_k_cu_06d2431e_175714cuda3std3__419piecewise_constructE,(_ZN40_INTERNAL_b2a37c94_4_k_cu_06d2431e_175714cuda3std3__45__cpo4cendE - _ZN40_INTERNAL_b2a37c94_4_k_cu_06d2431e_175714cuda3std3__419piecewise_constructE)
_ZN40_INTERNAL_b2a37c94_4_k_cu_06d2431e_175714cuda3std3__419piecewise_constructE:
	.zero		1
	.type		_ZN40_INTERNAL_b2a37c94_4_k_cu_06d2431e_175714cuda3std3__45__cpo4cendE,@object
	.size		_ZN40_INTERNAL_b2a37c94_4_k_cu_06d2431e_175714cuda3std3__45__cpo4cendE,(_ZN40_INTERNAL_b2a37c94_4_k_cu_06d2431e_175714cuda3std6ranges3__45__cpo4swapE - _ZN40_INTERNAL_b2a37c94_4_k_cu_06d2431e_175714cuda3std3__45__cpo4cendE)
_ZN40_INTERNAL_b2a37c94_4_k_cu_06d2431e_175714cuda3std3__45__cpo4cendE:
	.zero		1
	.type		_ZN40_INTERNAL_b2a37c94_4_k_cu_06d2431e_175714cuda3std6ranges3__45__cpo4swapE,@object
	.size		_ZN40_INTERNAL_b2a37c94_4_k_cu_06d2431e_175714cuda3std6ranges3__45__cpo4swapE,(.L_8 - _ZN40_INTERNAL_b2a37c94_4_k_cu_06d2431e_175714cuda3std6ranges3__45__cpo4swapE)
_ZN40_INTERNAL_b2a37c94_4_k_cu_06d2431e_175714cuda3std6ranges3__45__cpo4swapE:
	.zero		1
.L_8:


//--------------------- .nv.constant0._ZN7cutlass13device_kernelINS_4gemm6kernel13GemmUniversalIN4cute5tupleIJiiiiEEENS1_10collective13CollectiveMmaINS1_34MainloopSm90TmaGmmaWarpSpecializedILi11ENS5_IJNS4_1CILi1EEESB_SB_EEENS1_35KernelTmaWarpSpecializedCooperativeEEENS5_IJNSA_ILi256EEENSA_ILi64EEENSA_ILi32EEEEEENS_6half_tENS5_IJlSB_lEEESJ_SK_NS4_8TiledMMAINS4_8MMA_AtomIJNS4_4SM904GMMA25MMA_64x64x16_F32F16F16_SSILNSO_5MajorE0ELSQ_0ELNSO_7ScaleInE1ELSR_1EEEEEENS4_6LayoutINS5_IJNSA_ILi2EEESB_SB_EEENS5_IJSB_NSA_ILi0EEESX_EEEEENS5_IJNS4_10UnderscoreES10_S10_EEEEENS4_13SM90_TMA_LOADENS4_14ComposedLayoutINS4_7SwizzleILi2ELi4ELi3EEENS4_18smem_ptr_flag_bitsILi16EEENSU_INS5_IJNSA_ILi8EEESH_EEENS5_IJSH_SB_EEEEEEEvNS4_8identityES13_S1D_vS1E_EENS_8epilogue10collective6detail29Sm90TmaWarpSpecializedAdapterINS1H_15DefaultEpilogueISJ_SK_SK_NS1G_6thread17LinearCombinationISJ_Li1EffLNS1L_9ScaleType4KindE0ELNS_15FloatRoundStyleE2ESJ_EENS1_15EpilogueDefaultEEEEEvvEEEEvNT_6ParamsE --------------------------
	.section	.nv.constant0._ZN7cutlass13device_kernelINS_4gemm6kernel13GemmUniversalIN4cute5tupleIJiiiiEEENS1_10collective13CollectiveMmaINS1_34MainloopSm90TmaGmmaWarpSpecializedILi11ENS5_IJNS4_1CILi1EEESB_SB_EEENS1_35KernelTmaWarpSpecializedCooperativeEEENS5_IJNSA_ILi256EEENSA_ILi64EEENSA_ILi32EEEEEENS_6half_tENS5_IJlSB_lEEESJ_SK_NS4_8TiledMMAINS4_8MMA_AtomIJNS4_4SM904GMMA25MMA_64x64x16_F32F16F16_SSILNSO_5MajorE0ELSQ_0ELNSO_7ScaleInE1ELSR_1EEEEEENS4_6LayoutINS5_IJNSA_ILi2EEESB_SB_EEENS5_IJSB_NSA_ILi0EEESX_EEEEENS5_IJNS4_10UnderscoreES10_S10_EEEEENS4_13SM90_TMA_LOADENS4_14ComposedLayoutINS4_7SwizzleILi2ELi4ELi3EEENS4_18smem_ptr_flag_bitsILi16EEENSU_INS5_IJNSA_ILi8EEESH_EEENS5_IJSH_SB_EEEEEEEvNS4_8identityES13_S1D_vS1E_EENS_8epilogue10collective6detail29Sm90TmaWarpSpecializedAdapterINS1H_15DefaultEpilogueISJ_SK_SK_NS1G_6thread17LinearCombinationISJ_Li1EffLNS1L_9ScaleType4KindE0ELNS_15FloatRoundStyleE2ESJ_EENS1_15EpilogueDefaultEEEEEvvEEEEvNT_6ParamsE,"a",@progbits
	.sectionflags	@""
	.align	4
.nv.constant0._ZN7cutlass13device_kernelINS_4gemm6kernel13GemmUniversalIN4cute5tupleIJiiiiEEENS1_10collective13CollectiveMmaINS1_34MainloopSm90TmaGmmaWarpSpecializedILi11ENS5_IJNS4_1CILi1EEESB_SB_EEENS1_35KernelTmaWarpSpecializedCooperativeEEENS5_IJNSA_ILi256EEENSA_ILi64EEENSA_ILi32EEEEEENS_6half_tENS5_IJlSB_lEEESJ_SK_NS4_8TiledMMAINS4_8MMA_AtomIJNS4_4SM904GMMA25MMA_64x64x16_F32F16F16_SSILNSO_5MajorE0ELSQ_0ELNSO_7ScaleInE1ELSR_1EEEEEENS4_6LayoutINS5_IJNSA_ILi2EEESB_SB_EEENS5_IJSB_NSA_ILi0EEESX_EEEEENS5_IJNS4_10UnderscoreES10_S10_EEEEENS4_13SM90_TMA_LOADENS4_14ComposedLayoutINS4_7SwizzleILi2ELi4ELi3EEENS4_18smem_ptr_flag_bitsILi16EEENSU_INS5_IJNSA_ILi8EEESH_EEENS5_IJSH_SB_EEEEEEEvNS4_8identityES13_S1D_vS1E_EENS_8epilogue10collective6detail29Sm90TmaWarpSpecializedAdapterINS1H_15DefaultEpilogueISJ_SK_SK_NS1G_6thread17LinearCombinationISJ_Li1EffLNS1L_9ScaleType4KindE0ELNS_15FloatRoundStyleE2ESJ_EENS1_15EpilogueDefaultEEEEEvvEEEEvNT_6ParamsE:
	.zero		1664


//--------------------- SYMBOLS --------------------------

	.type		.nv.reservedSmem.offset0,@object
	.size		.nv.reservedSmem.offset0,0x4
	.type		__assertfail,@function
